	.target	sm_90a

	.elftype	@"ET_EXEC"


//--------------------- .note.nv.tkinfo           --------------------------
	.section	.note.nv.tkinfo,"",@"SHT_NOTE"
	.sectionflags	@"SHF_NOTE_NV_TKINFO"
	.tkinfo
        /*0018*/ 	.word	0x00000002
        /*0030*/ 	.string	""
        /*0030*/ 	.string	"ptxas"
        /*0030*/ 	.string	"Cuda compilation tools, release 13.0, V13.0.88"
        /*0030*/ 	.string	"Build cuda_13.0.r13.0/compiler.36424714_0"
        /*0030*/ 	.string	"-arch sm_90a -m 64 "



//--------------------- .note.nv.cuinfo           --------------------------
	.section	.note.nv.cuinfo,"",@"SHT_NOTE"
	.sectionflags	@"SHF_NOTE_NV_CUINFO"
        /*0018*/ 	.short	0x0002
        /*001a*/ 	.short	0x005a
        /*001c*/ 	.short	0x0082
	.zero		2


//--------------------- .nv.info                  --------------------------
	.section	.nv.info,"",@"SHT_CUDA_INFO"
	.align	4


	//----- nvinfo : EIATTR_REGCOUNT
	.align		4
        /*0000*/ 	.byte	0x04, 0x2f
        /*0002*/ 	.short	(.L_15 - .L_14)
	.align		4
.L_14:
        /*0004*/ 	.word	index@(_ZN7cutlass13device_kernelINS_4gemm6kernel13GemmUniversalIN4cute5tupleIJiiiiEEENS1_10collective13CollectiveMmaINS1_34MainloopSm90TmaGmmaWarpSpecializedILi7ENS5_IJNS4_1CILi4EEENSA_ILi1EEESC_EEENS1_35KernelTmaWarpSpecializedCooperativeEEENS5_IJNSA_ILi128EEESG_NSA_ILi64EEEEEENS_6half_tENS5_IJSC_llEEESJ_NS5_IJlSC_lEEENS4_8TiledMMAINS4_8MMA_AtomIJNS4_4SM904GMMA26MMA_64x128x16_F32F16F16_SSILNSP_5MajorE1ELSR_0ELNSP_7ScaleInE1ELSS_1EEEEEENS4_6LayoutINS5_IJNSA_ILi2EEESC_SC_EEENS5_IJSC_NSA_ILi0EEESY_EEEEENS5_IJNS4_10UnderscoreES11_S11_EEEEENS4_13SM90_TMA_LOADENS4_14ComposedLayoutINS4_7SwizzleILi3ELi4ELi3EEENS4_18smem_ptr_flag_bitsILi16EEENSV_INS5_IJSH_NSA_ILi8EEEEEENS5_IJSC_SH_EEEEEEEvNS4_8identityENS4_23SM90_TMA_LOAD_MULTICASTENS15_IS17_S19_NSV_INS5_IJS1A_SH_EEENS5_IJSH_SC_EEEEEEEvS1F_EENS_8epilogue10collective6detail29Sm90TmaWarpSpecializedAdapterINS1N_15DefaultEpilogueISJ_SL_SL_NS1M_6thread17LinearCombinationISJ_Li1EffLNS1R_9ScaleType4KindE0ELNS_15FloatRoundStyleE2ESJ_EENS1_15EpilogueDefaultEEEEEvvEEEEvNT_6ParamsE)
        /*0008*/ 	.word	0x000000a8


	//----- nvinfo : EIATTR_FRAME_SIZE
	.align		4
.L_15:
        /*000c*/ 	.byte	0x04, 0x11
        /*000e*/ 	.short	(.L_17 - .L_16)
	.align		4
.L_16:
        /*0010*/ 	.word	index@(_ZN7cutlass13device_kernelINS_4gemm6kernel13GemmUniversalIN4cute5tupleIJiiiiEEENS1_10collective13CollectiveMmaINS1_34MainloopSm90TmaGmmaWarpSpecializedILi7ENS5_IJNS4_1CILi4EEENSA_ILi1EEESC_EEENS1_35KernelTmaWarpSpecializedCooperativeEEENS5_IJNSA_ILi128EEESG_NSA_ILi64EEEEEENS_6half_tENS5_IJSC_llEEESJ_NS5_IJlSC_lEEENS4_8TiledMMAINS4_8MMA_AtomIJNS4_4SM904GMMA26MMA_64x128x16_F32F16F16_SSILNSP_5MajorE1ELSR_0ELNSP_7ScaleInE1ELSS_1EEEEEENS4_6LayoutINS5_IJNSA_ILi2EEESC_SC_EEENS5_IJSC_NSA_ILi0EEESY_EEEEENS5_IJNS4_10UnderscoreES11_S11_EEEEENS4_13SM90_TMA_LOADENS4_14ComposedLayoutINS4_7SwizzleILi3ELi4ELi3EEENS4_18smem_ptr_flag_bitsILi16EEENSV_INS5_IJSH_NSA_ILi8EEEEEENS5_IJSC_SH_EEEEEEEvNS4_8identityENS4_23SM90_TMA_LOAD_MULTICASTENS15_IS17_S19_NSV_INS5_IJS1A_SH_EEENS5_IJSH_SC_EEEEEEEvS1F_EENS_8epilogue10collective6detail29Sm90TmaWarpSpecializedAdapterINS1N_15DefaultEpilogueISJ_SL_SL_NS1M_6thread17LinearCombinationISJ_Li1EffLNS1R_9ScaleType4KindE0ELNS_15FloatRoundStyleE2ESJ_EENS1_15EpilogueDefaultEEEEEvvEEEEvNT_6ParamsE)
        /*0014*/ 	.word	0x00000000


	//----- nvinfo : EIATTR_MIN_STACK_SIZE
	.align		4
.L_17:
        /*0018*/ 	.byte	0x04, 0x12
        /*001a*/ 	.short	(.L_19 - .L_18)
	.align		4
.L_18:
        /*001c*/ 	.word	index@(_ZN7cutlass13device_kernelINS_4gemm6kernel13GemmUniversalIN4cute5tupleIJiiiiEEENS1_10collective13CollectiveMmaINS1_34MainloopSm90TmaGmmaWarpSpecializedILi7ENS5_IJNS4_1CILi4EEENSA_ILi1EEESC_EEENS1_35KernelTmaWarpSpecializedCooperativeEEENS5_IJNSA_ILi128EEESG_NSA_ILi64EEEEEENS_6half_tENS5_IJSC_llEEESJ_NS5_IJlSC_lEEENS4_8TiledMMAINS4_8MMA_AtomIJNS4_4SM904GMMA26MMA_64x128x16_F32F16F16_SSILNSP_5MajorE1ELSR_0ELNSP_7ScaleInE1ELSS_1EEEEEENS4_6LayoutINS5_IJNSA_ILi2EEESC_SC_EEENS5_IJSC_NSA_ILi0EEESY_EEEEENS5_IJNS4_10UnderscoreES11_S11_EEEEENS4_13SM90_TMA_LOADENS4_14ComposedLayoutINS4_7SwizzleILi3ELi4ELi3EEENS4_18smem_ptr_flag_bitsILi16EEENSV_INS5_IJSH_NSA_ILi8EEEEEENS5_IJSC_SH_EEEEEEEvNS4_8identityENS4_23SM90_TMA_LOAD_MULTICASTENS15_IS17_S19_NSV_INS5_IJS1A_SH_EEENS5_IJSH_SC_EEEEEEEvS1F_EENS_8epilogue10collective6detail29Sm90TmaWarpSpecializedAdapterINS1N_15DefaultEpilogueISJ_SL_SL_NS1M_6thread17LinearCombinationISJ_Li1EffLNS1R_9ScaleType4KindE0ELNS_15FloatRoundStyleE2ESJ_EENS1_15EpilogueDefaultEEEEEvvEEEEvNT_6ParamsE)
        /*0020*/ 	.word	0x00000000
.L_19:


//--------------------- .nv.compat                --------------------------
	.section	.nv.compat,"",@"SHT_CUDA_COMPAT_INFO"
	.align	4
        /*0000*/ 	.byte	0x02, 0x09, 0x01, 0x00, 0x02, 0x02, 0x04, 0x00, 0x02, 0x05, 0x05, 0x00, 0x03, 0x07, 0x01, 0x01
        /*0010*/ 	.byte	0x02, 0x03, 0x01, 0x00, 0x02, 0x06, 0x01, 0x00, 0x04, 0x0b, 0x08, 0x00, 0x00, 0x00, 0x00, 0x00
        /*0020*/ 	.byte	0x00, 0x00, 0x00, 0x00


//--------------------- .nv.info._ZN7cutlass13device_kernelINS_4gemm6kernel13GemmUniversalIN4cute5tupleIJiiiiEEENS1_10collective13CollectiveMmaINS1_34MainloopSm90TmaGmmaWarpSpecializedILi7ENS5_IJNS4_1CILi4EEENSA_ILi1EEESC_EEENS1_35KernelTmaWarpSpecializedCooperativeEEENS5_IJNSA_ILi128EEESG_NSA_ILi64EEEEEENS_6half_tENS5_IJSC_llEEESJ_NS5_IJlSC_lEEENS4_8TiledMMAINS4_8MMA_AtomIJNS4_4SM904GMMA26MMA_64x128x16_F32F16F16_SSILNSP_5MajorE1ELSR_0ELNSP_7ScaleInE1ELSS_1EEEEEENS4_6LayoutINS5_IJNSA_ILi2EEESC_SC_EEENS5_IJSC_NSA_ILi0EEESY_EEEEENS5_IJNS4_10UnderscoreES11_S11_EEEEENS4_13SM90_TMA_LOADENS4_14ComposedLayoutINS4_7SwizzleILi3ELi4ELi3EEENS4_18smem_ptr_flag_bitsILi16EEENSV_INS5_IJSH_NSA_ILi8EEEEEENS5_IJSC_SH_EEEEEEEvNS4_8identityENS4_23SM90_TMA_LOAD_MULTICASTENS15_IS17_S19_NSV_INS5_IJS1A_SH_EEENS5_IJSH_SC_EEEEEEEvS1F_EENS_8epilogue10collective6detail29Sm90TmaWarpSpecializedAdapterINS1N_15DefaultEpilogueISJ_SL_SL_NS1M_6thread17LinearCombinationISJ_Li1EffLNS1R_9ScaleType4KindE0ELNS_15FloatRoundStyleE2ESJ_EENS1_15EpilogueDefaultEEEEEvvEEEEvNT_6ParamsE --------------------------
	.section	.nv.info._ZN7cutlass13device_kernelINS_4gemm6kernel13GemmUniversalIN4cute5tupleIJiiiiEEENS1_10collective13CollectiveMmaINS1_34MainloopSm90TmaGmmaWarpSpecializedILi7ENS5_IJNS4_1CILi4EEENSA_ILi1EEESC_EEENS1_35KernelTmaWarpSpecializedCooperativeEEENS5_IJNSA_ILi128EEESG_NSA_ILi64EEEEEENS_6half_tENS5_IJSC_llEEESJ_NS5_IJlSC_lEEENS4_8TiledMMAINS4_8MMA_AtomIJNS4_4SM904GMMA26MMA_64x128x16_F32F16F16_SSILNSP_5MajorE1ELSR_0ELNSP_7ScaleInE1ELSS_1EEEEEENS4_6LayoutINS5_IJNSA_ILi2EEESC_SC_EEENS5_IJSC_NSA_ILi0EEESY_EEEEENS5_IJNS4_10UnderscoreES11_S11_EEEEENS4_13SM90_TMA_LOADENS4_14ComposedLayoutINS4_7SwizzleILi3ELi4ELi3EEENS4_18smem_ptr_flag_bitsILi16EEENSV_INS5_IJSH_NSA_ILi8EEEEEENS5_IJSC_SH_EEEEEEEvNS4_8identityENS4_23SM90_TMA_LOAD_MULTICASTENS15_IS17_S19_NSV_INS5_IJS1A_SH_EEENS5_IJSH_SC_EEEEEEEvS1F_EENS_8epilogue10collective6detail29Sm90TmaWarpSpecializedAdapterINS1N_15DefaultEpilogueISJ_SL_SL_NS1M_6thread17LinearCombinationISJ_Li1EffLNS1R_9ScaleType4KindE0ELNS_15FloatRoundStyleE2ESJ_EENS1_15EpilogueDefaultEEEEEvvEEEEvNT_6ParamsE,"",@"SHT_CUDA_INFO"
	.sectionflags	@""
	.align	4


	//----- nvinfo : EIATTR_CUDA_API_VERSION
	.align		4
        /*0000*/ 	.byte	0x04, 0x37
        /*0002*/ 	.short	(.L_21 - .L_20)
.L_20:
        /*0004*/ 	.word	0x00000082


	//----- nvinfo : EIATTR_KPARAM_INFO
	.align		4
.L_21:
        /*0008*/ 	.byte	0x04, 0x17
        /*000a*/ 	.short	(.L_23 - .L_22)
.L_22:
        /*000c*/ 	.word	0x00000000
        /*0010*/ 	.short	0x0000
        /*0012*/ 	.short	0x0070
        /*0014*/ 	.byte	0x00, 0xf0, 0x01, 0x10


	//----- nvinfo : EIATTR_SPARSE_MMA_MASK
	.align		4
.L_23:
        /*0018*/ 	.byte	0x03, 0x50
        /*001a*/ 	.short	0x0000


	//----- nvinfo : EIATTR_MAXREG_COUNT
	.align		4
        /*001c*/ 	.byte	0x03, 0x1b
        /*001e*/ 	.short	0x00a8


	//----- nvinfo : EIATTR_NUM_BARRIERS
	.align		4
        /*0020*/ 	.byte	0x02, 0x4c
        /*0022*/ 	.byte	0x01
	.zero		1


	//----- nvinfo : EIATTR_EXTERNS
	.align		4
        /*0024*/ 	.byte	0x04, 0x0f
        /*0026*/ 	.short	(.L_25 - .L_24)


	//   ....[0]....
	.align		4
.L_24:
        /*0028*/ 	.word	index@(__assertfail)


	//----- nvinfo : EIATTR_MERCURY_ISA_VERSION
	.align		4
.L_25:
        /*002c*/ 	.byte	0x03, 0x5f
        /*002e*/ 	.short	0x0101


	//----- nvinfo : EIATTR_INT_WARP_WIDE_INSTR_OFFSETS
	.align		4
        /*0030*/ 	.byte	0x04, 0x31
        /*0032*/ 	.short	(.L_27 - .L_26)


	//   ....[0]....
.L_26:
        /*0034*/ 	.word	0x00000540


	//   ....[1]....
        /*0038*/ 	.word	0x00000560


	//   ....[2]....
        /*003c*/ 	.word	0x00000710


	//----- nvinfo : EIATTR_COOP_GROUP_MASK_REGIDS
	.align		4
.L_27:
        /*0040*/ 	.byte	0x04, 0x29
        /*0042*/ 	.short	(.L_29 - .L_28)


	//   ....[0]....
.L_28:
        /*0044*/ 	.word	0xffffffff


	//   ....[1]....
        /*0048*/ 	.word	0xffffffff


	//   ....[2]....
        /*004c*/ 	.word	0xffffffff


	//   ....[3]....
        /*0050*/ 	.word	0xffffffff


	//   ....[4]....
        /*0054*/ 	.word	0xffffffff


	//   ....[5]....
        /*0058*/ 	.word	0xffffffff


	//----- nvinfo : EIATTR_COOP_GROUP_INSTR_OFFSETS
	.align		4
.L_29:
        /*005c*/ 	.byte	0x04, 0x28
        /*005e*/ 	.short	(.L_31 - .L_30)


	//   ....[0]....
.L_30:
        /*0060*/ 	.word	0x00000060


	//   ....[1]....
        /*0064*/ 	.word	0x00000070


	//   ....[2]....
        /*0068*/ 	.word	0x00000130


	//   ....[3]....
        /*006c*/ 	.word	0x00000360


	//   ....[4]....
        /*0070*/ 	.word	0x00000880


	//   ....[5]....
        /*0074*/ 	.word	0x00001500


	//----- nvinfo : EIATTR_REG_RECONFIG
	.align		4
.L_31:
        /*0078*/ 	.byte	0x01, 0x54
	.zero		2


	//----- nvinfo : EIATTR_SYSCALL_OFFSETS
	.align		4
        /*007c*/ 	.byte	0x04, 0x46
        /*007e*/ 	.short	(.L_33 - .L_32)


	//   ....[0]....
.L_32:
        /*0080*/ 	.word	0x000016e0


	//----- nvinfo : EIATTR_MBARRIER_INSTR_OFFSETS
	.align		4
.L_33:
        /*0084*/ 	.byte	0x04, 0x39
        /*0086*/ 	.short	(.L_35 - .L_34)


	//   ....[0]....
.L_34:
        /*0088*/ 	.word	0x00000250
        /*008c*/ 	.word	0x000000ff
        /*0090*/ 	.word	0x00000000
        /*0094*/ 	.short	0x0100
        /*0096*/ 	.byte	0x08
	.zero		1


	//   ....[1]....
        /*0098*/ 	.word	0x00000260
        /*009c*/ 	.word	0x000000ff
        /*00a0*/ 	.word	0x00000038
        /*00a4*/ 	.short	0x0100
        /*00a6*/ 	.byte	0x08
	.zero		1


	//   ....[2]....
        /*00a8*/ 	.word	0x00000270
        /*00ac*/ 	.word	0x000000ff
        /*00b0*/ 	.word	0x00000008
        /*00b4*/ 	.short	0x0100
        /*00b6*/ 	.byte	0x08
	.zero		1


	//   ....[3]....
        /*00b8*/ 	.word	0x00000280
        /*00bc*/ 	.word	0x000000ff
        /*00c0*/ 	.word	0x00000040
        /*00c4*/ 	.short	0x0100
        /*00c6*/ 	.byte	0x08
	.zero		1


	//   ....[4]....
        /*00c8*/ 	.word	0x00000290
        /*00cc*/ 	.word	0x000000ff
        /*00d0*/ 	.word	0x00000010
        /*00d4*/ 	.short	0x0100
        /*00d6*/ 	.byte	0x08
	.zero		1


	//   ....[5]....
        /*00d8*/ 	.word	0x000002a0
        /*00dc*/ 	.word	0x000000ff
        /*00e0*/ 	.word	0x00000048
        /*00e4*/ 	.short	0x0100
        /*00e6*/ 	.byte	0x08
	.zero		1


	//   ....[6]....
        /*00e8*/ 	.word	0x000002b0
        /*00ec*/ 	.word	0x000000ff
        /*00f0*/ 	.word	0x00000018
        /*00f4*/ 	.short	0x0100
        /*00f6*/ 	.byte	0x08
	.zero		1


	//   ....[7]....
        /*00f8*/ 	.word	0x000002c0
        /*00fc*/ 	.word	0x000000ff
        /*0100*/ 	.word	0x00000050
        /*0104*/ 	.short	0x0100
        /*0106*/ 	.byte	0x08
	.zero		1


	//   ....[8]....
        /*0108*/ 	.word	0x000002d0
        /*010c*/ 	.word	0x000000ff
        /*0110*/ 	.word	0x00000020
        /*0114*/ 	.short	0x0100
        /*0116*/ 	.byte	0x08
	.zero		1


	//   ....[9]....
        /*0118*/ 	.word	0x000002e0
        /*011c*/ 	.word	0x000000ff
        /*0120*/ 	.word	0x00000058
        /*0124*/ 	.short	0x0100
        /*0126*/ 	.byte	0x08
	.zero		1


	//   ....[10]....
        /*0128*/ 	.word	0x000002f0
        /*012c*/ 	.word	0x000000ff
        /*0130*/ 	.word	0x00000028
        /*0134*/ 	.short	0x0100
        /*0136*/ 	.byte	0x08
	.zero		1


	//   ....[11]....
        /*0138*/ 	.word	0x00000300
        /*013c*/ 	.word	0x000000ff
        /*0140*/ 	.word	0x00000060
        /*0144*/ 	.short	0x0100
        /*0146*/ 	.byte	0x08
	.zero		1


	//   ....[12]....
        /*0148*/ 	.word	0x00000310
        /*014c*/ 	.word	0x000000ff
        /*0150*/ 	.word	0x00000030
        /*0154*/ 	.short	0x0100
        /*0156*/ 	.byte	0x08
	.zero		1


	//   ....[13]....
        /*0158*/ 	.word	0x00000320
        /*015c*/ 	.word	0x000000ff
        /*0160*/ 	.word	0x00000068
        /*0164*/ 	.short	0x0100
        /*0166*/ 	.byte	0x08
	.zero		1


	//   ....[14]....
        /*0168*/ 	.word	0x00000790
        /*016c*/ 	.word	0x000000ff
        /*0170*/ 	.word	0x00000080
        /*0174*/ 	.short	0x0100
        /*0176*/ 	.byte	0x06
	.zero		1


	//   ....[15]....
        /*0178*/ 	.word	0x00000830
        /*017c*/ 	.word	0x000000ff
        /*0180*/ 	.word	0x00000088
        /*0184*/ 	.short	0x0100
        /*0186*/ 	.byte	0x06
	.zero		1


	//   ....[16]....
        /*0188*/ 	.word	0x000017a0
        /*018c*/ 	.word	0x00000003
        /*0190*/ 	.word	0x00000000
        /*0194*/ 	.short	0x010a
        /*0196*/ 	.byte	0x3f
	.zero		1


	//   ....[17]....
        /*0198*/ 	.word	0x00001800
        /*019c*/ 	.word	0x00000003
        /*01a0*/ 	.word	0x00000000
        /*01a4*/ 	.short	0x010a
        /*01a6*/ 	.byte	0x3f
	.zero		1


	//   ....[18]....
        /*01a8*/ 	.word	0x00001b80
        /*01ac*/ 	.word	0x00000005
        /*01b0*/ 	.word	0x00000000
        /*01b4*/ 	.short	0x010a
        /*01b6*/ 	.byte	0x3f
	.zero		1


	//   ....[19]....
        /*01b8*/ 	.word	0x00001bc0
        /*01bc*/ 	.word	0x00000005
        /*01c0*/ 	.word	0x00000000
        /*01c4*/ 	.short	0x010a
        /*01c6*/ 	.byte	0x3f
	.zero		1


	//   ....[20]....
        /*01c8*/ 	.word	0x00001e20
        /*01cc*/ 	.word	0x00000004
        /*01d0*/ 	.word	0x00000000
        /*01d4*/ 	.short	0x0101
        /*01d6*/ 	.byte	0x3f
	.zero		1


	//   ....[21]....
        /*01d8*/ 	.word	0x00002040
        /*01dc*/ 	.word	0x00000000
        /*01e0*/ 	.word	0x00000000
        /*01e4*/ 	.short	0x0101
        /*01e6*/ 	.byte	0x3f
	.zero		1


	//   ....[22]....
        /*01e8*/ 	.word	0x000071d0
        /*01ec*/ 	.word	0x00000017
        /*01f0*/ 	.word	0x00000038
        /*01f4*/ 	.short	0x010a
        /*01f6*/ 	.byte	0x3f
	.zero		1


	//   ....[23]....
        /*01f8*/ 	.word	0x00007620
        /*01fc*/ 	.word	0x00000006
        /*0200*/ 	.word	0x00000088
        /*0204*/ 	.short	0x0101
        /*0206*/ 	.byte	0x3f
	.zero		1


	//   ....[24]....
        /*0208*/ 	.word	0x00007d20
        /*020c*/ 	.word	0x00000007
        /*0210*/ 	.word	0x00000000
        /*0214*/ 	.short	0x010a
        /*0216*/ 	.byte	0x3f
	.zero		1


	//   ....[25]....
        /*0218*/ 	.word	0x00007da0
        /*021c*/ 	.word	0x00000006
        /*0220*/ 	.word	0x00000000
        /*0224*/ 	.short	0x010a
        /*0226*/ 	.byte	0x3f
	.zero		1


	//   ....[26]....
        /*0228*/ 	.word	0x00007e30
        /*022c*/ 	.word	0x00000007
        /*0230*/ 	.word	0x00000000
        /*0234*/ 	.short	0x010a
        /*0236*/ 	.byte	0x3f
	.zero		1


	//   ....[27]....
        /*0238*/ 	.word	0x00007ec0
        /*023c*/ 	.word	0x00000006
        /*0240*/ 	.word	0x00000000
        /*0244*/ 	.short	0x010a
        /*0246*/ 	.byte	0x3f
	.zero		1


	//   ....[28]....
        /*0248*/ 	.word	0x00007f50
        /*024c*/ 	.word	0x00000007
        /*0250*/ 	.word	0x00000000
        /*0254*/ 	.short	0x010a
        /*0256*/ 	.byte	0x3f
	.zero		1


	//   ....[29]....
        /*0258*/ 	.word	0x00007fe0
        /*025c*/ 	.word	0x00000006
        /*0260*/ 	.word	0x00000000
        /*0264*/ 	.short	0x010a
        /*0266*/ 	.byte	0x3f
	.zero		1


	//   ....[30]....
        /*0268*/ 	.word	0x00008070
        /*026c*/ 	.word	0x00000005
        /*0270*/ 	.word	0x00000000
        /*0274*/ 	.short	0x010a
        /*0276*/ 	.byte	0x3f
	.zero		1


	//   ....[31]....
        /*0278*/ 	.word	0x000080d0
        /*027c*/ 	.word	0x00000003
        /*0280*/ 	.word	0x00000000
        /*0284*/ 	.short	0x010a
        /*0286*/ 	.byte	0x3f
	.zero		1


	//   ....[32]....
        /*0288*/ 	.word	0x00008120
        /*028c*/ 	.word	0x00000005
        /*0290*/ 	.word	0x00000000
        /*0294*/ 	.short	0x010a
        /*0296*/ 	.byte	0x3f
	.zero		1


	//   ....[33]....
        /*0298*/ 	.word	0x000081f0
        /*029c*/ 	.word	0x00000017
        /*02a0*/ 	.word	0x00000038
        /*02a4*/ 	.short	0x010a
        /*02a6*/ 	.byte	0x3f
	.zero		1


	//   ....[34]....
        /*02a8*/ 	.word	0x000082c0
        /*02ac*/ 	.word	0x00000007
        /*02b0*/ 	.word	0x00000000
        /*02b4*/ 	.short	0x010a
        /*02b6*/ 	.byte	0x3f
	.zero		1


	//   ....[35]....
        /*02b8*/ 	.word	0x00008310
        /*02bc*/ 	.word	0x00000006
        /*02c0*/ 	.word	0x00000000
        /*02c4*/ 	.short	0x010a
        /*02c6*/ 	.byte	0x3f
	.zero		1


	//   ....[36]....
        /*02c8*/ 	.word	0x00008360
        /*02cc*/ 	.word	0x00000007
        /*02d0*/ 	.word	0x00000000
        /*02d4*/ 	.short	0x010a
        /*02d6*/ 	.byte	0x3f
	.zero		1


	//   ....[37]....
        /*02d8*/ 	.word	0x000083b0
        /*02dc*/ 	.word	0x00000006
        /*02e0*/ 	.word	0x00000000
        /*02e4*/ 	.short	0x010a
        /*02e6*/ 	.byte	0x3f
	.zero		1


	//   ....[38]....
        /*02e8*/ 	.word	0x00008400
        /*02ec*/ 	.word	0x00000007
        /*02f0*/ 	.word	0x00000000
        /*02f4*/ 	.short	0x010a
        /*02f6*/ 	.byte	0x3f
	.zero		1


	//   ....[39]....
        /*02f8*/ 	.word	0x00008450
        /*02fc*/ 	.word	0x00000006
        /*0300*/ 	.word	0x00000000
        /*0304*/ 	.short	0x010a
        /*0306*/ 	.byte	0x3f
	.zero		1


	//----- nvinfo : EIATTR_NUM_MBARRIERS
	.align		4
.L_35:
        /*0308*/ 	.byte	0x03, 0x38
        /*030a*/ 	.short	0x0010


	//----- nvinfo : EIATTR_EXIT_INSTR_OFFSETS
	.align		4
        /*030c*/ 	.byte	0x04, 0x1c
        /*030e*/ 	.short	(.L_37 - .L_36)


	//   ....[0]....
.L_36:
        /*0310*/ 	.word	0x00000a50


	//   ....[1]....
        /*0314*/ 	.word	0x00001260


	//   ....[2]....
        /*0318*/ 	.word	0x00006930


	//   ....[3]....
        /*031c*/ 	.word	0x00006e90


	//   ....[4]....
        /*0320*/ 	.word	0x000080c0


	//----- nvinfo : EIATTR_MAX_THREADS
	.align		4
.L_37:
        /*0324*/ 	.byte	0x04, 0x05
        /*0326*/ 	.short	(.L_39 - .L_38)
.L_38:
        /*0328*/ 	.word	0x00000180
        /*032c*/ 	.word	0x00000001
        /*0330*/ 	.word	0x00000001


	//----- nvinfo : EIATTR_CRS_STACK_SIZE
	.align		4
.L_39:
        /*0334*/ 	.byte	0x04, 0x1e
        /*0336*/ 	.short	(.L_41 - .L_40)
.L_40:
        /*0338*/ 	.word	0x00000000


	//----- nvinfo : EIATTR_CBANK_PARAM_SIZE
	.align		4
.L_41:
        /*033c*/ 	.byte	0x03, 0x19
        /*033e*/ 	.short	0x0470


	//----- nvinfo : EIATTR_PARAM_CBANK
	.align		4
        /*0340*/ 	.byte	0x04, 0x0a
        /*0342*/ 	.short	(.L_43 - .L_42)
	.align		4
.L_42:
        /*0344*/ 	.word	index@(.nv.constant0._ZN7cutlass13device_kernelINS_4gemm6kernel13GemmUniversalIN4cute5tupleIJiiiiEEENS1_10collective13CollectiveMmaINS1_34MainloopSm90TmaGmmaWarpSpecializedILi7ENS5_IJNS4_1CILi4EEENSA_ILi1EEESC_EEENS1_35KernelTmaWarpSpecializedCooperativeEEENS5_IJNSA_ILi128EEESG_NSA_ILi64EEEEEENS_6half_tENS5_IJSC_llEEESJ_NS5_IJlSC_lEEENS4_8TiledMMAINS4_8MMA_AtomIJNS4_4SM904GMMA26MMA_64x128x16_F32F16F16_SSILNSP_5MajorE1ELSR_0ELNSP_7ScaleInE1ELSS_1EEEEEENS4_6LayoutINS5_IJNSA_ILi2EEESC_SC_EEENS5_IJSC_NSA_ILi0EEESY_EEEEENS5_IJNS4_10UnderscoreES11_S11_EEEEENS4_13SM90_TMA_LOADENS4_14ComposedLayoutINS4_7SwizzleILi3ELi4ELi3EEENS4_18smem_ptr_flag_bitsILi16EEENSV_INS5_IJSH_NSA_ILi8EEEEEENS5_IJSC_SH_EEEEEEEvNS4_8identityENS4_23SM90_TMA_LOAD_MULTICASTENS15_IS17_S19_NSV_INS5_IJS1A_SH_EEENS5_IJSH_SC_EEEEEEEvS1F_EENS_8epilogue10collective6detail29Sm90TmaWarpSpecializedAdapterINS1N_15DefaultEpilogueISJ_SL_SL_NS1M_6thread17LinearCombinationISJ_Li1EffLNS1R_9ScaleType4KindE0ELNS_15FloatRoundStyleE2ESJ_EENS1_15EpilogueDefaultEEEEEvvEEEEvNT_6ParamsE)
        /*0348*/ 	.short	0x0210
        /*034a*/ 	.short	0x0470


	//----- nvinfo : EIATTR_SW_WAR
	.align		4
.L_43:
        /*034c*/ 	.byte	0x04, 0x36
        /*034e*/ 	.short	(.L_45 - .L_44)
.L_44:
        /*0350*/ 	.word	0x00000008
.L_45:


//--------------------- .nv.callgraph             --------------------------
	.section	.nv.callgraph,"",@"SHT_CUDA_CALLGRAPH"
	.align	4
	.sectionentsize	8
	.align		4
        /*0000*/ 	.word	0x00000000
	.align		4
        /*0004*/ 	.word	0xffffffff
	.align		4
        /*0008*/ 	.word	index@(_ZN7cutlass13device_kernelINS_4gemm6kernel13GemmUniversalIN4cute5tupleIJiiiiEEENS1_10collective13CollectiveMmaINS1_34MainloopSm90TmaGmmaWarpSpecializedILi7ENS5_IJNS4_1CILi4EEENSA_ILi1EEESC_EEENS1_35KernelTmaWarpSpecializedCooperativeEEENS5_IJNSA_ILi128EEESG_NSA_ILi64EEEEEENS_6half_tENS5_IJSC_llEEESJ_NS5_IJlSC_lEEENS4_8TiledMMAINS4_8MMA_AtomIJNS4_4SM904GMMA26MMA_64x128x16_F32F16F16_SSILNSP_5MajorE1ELSR_0ELNSP_7ScaleInE1ELSS_1EEEEEENS4_6LayoutINS5_IJNSA_ILi2EEESC_SC_EEENS5_IJSC_NSA_ILi0EEESY_EEEEENS5_IJNS4_10UnderscoreES11_S11_EEEEENS4_13SM90_TMA_LOADENS4_14ComposedLayoutINS4_7SwizzleILi3ELi4ELi3EEENS4_18smem_ptr_flag_bitsILi16EEENSV_INS5_IJSH_NSA_ILi8EEEEEENS5_IJSC_SH_EEEEEEEvNS4_8identityENS4_23SM90_TMA_LOAD_MULTICASTENS15_IS17_S19_NSV_INS5_IJS1A_SH_EEENS5_IJSH_SC_EEEEEEEvS1F_EENS_8epilogue10collective6detail29Sm90TmaWarpSpecializedAdapterINS1N_15DefaultEpilogueISJ_SL_SL_NS1M_6thread17LinearCombinationISJ_Li1EffLNS1R_9ScaleType4KindE0ELNS_15FloatRoundStyleE2ESJ_EENS1_15EpilogueDefaultEEEEEvvEEEEvNT_6ParamsE)
	.align		4
        /*000c*/ 	.word	index@(__assertfail)
	.align		4
        /*0010*/ 	.word	0x00000000
	.align		4
        /*0014*/ 	.word	0xfffffffe
	.align		4
        /*0018*/ 	.word	0x00000000
	.align		4
        /*001c*/ 	.word	0xfffffffd
	.align		4
        /*0020*/ 	.word	0x00000000
	.align		4
        /*0024*/ 	.word	0xfffffffc


//--------------------- .nv.constant4             --------------------------
	.section	.nv.constant4,"a",@progbits
	.align	8
	.align		8
.nv.constant4:
        /*0000*/ 	.dword	__assertfail
	.align		8
        /*0008*/ 	.dword	__unnamed_1
	.align		8
        /*0010*/ 	.dword	_ZN40_INTERNAL_9c9b1b70_4_k_cu_c95760ee_224304cuda3std3__45__cpo5beginE
	.align		8
        /*0018*/ 	.dword	_ZN40_INTERNAL_9c9b1b70_4_k_cu_c95760ee_224304cuda3std3__45__cpo3endE
	.align		8
        /*0020*/ 	.dword	_ZN40_INTERNAL_9c9b1b70_4_k_cu_c95760ee_224304cuda3std3__45__cpo6cbeginE
	.align		8
        /*0028*/ 	.dword	_ZN40_INTERNAL_9c9b1b70_4_k_cu_c95760ee_224304cuda3std3__45__cpo4cendE
	.align		8
        /*0030*/ 	.dword	_ZN40_INTERNAL_9c9b1b70_4_k_cu_c95760ee_224304cuda3std3__442_GLOBAL__N__9c9b1b70_4_k_cu_c95760ee_224306ignoreE
	.align		8
        /*0038*/ 	.dword	_ZN40_INTERNAL_9c9b1b70_4_k_cu_c95760ee_224304cuda3std3__419piecewise_constructE
	.align		8
        /*0040*/ 	.dword	_ZN40_INTERNAL_9c9b1b70_4_k_cu_c95760ee_224304cuda3std3__48in_placeE
	.align		8
        /*0048*/ 	.dword	_ZN40_INTERNAL_9c9b1b70_4_k_cu_c95760ee_224304cuda3std6ranges3__45__cpo4swapE
	.align		8
        /*0050*/ 	.dword	_ZN40_INTERNAL_9c9b1b70_4_k_cu_c95760ee_224304cuda3std6ranges3__45__cpo9iter_moveE
	.align		8
        /*0058*/ 	.dword	_ZN40_INTERNAL_9c9b1b70_4_k_cu_c95760ee_224304cute7productE
	.align		8
        /*0060*/ 	.dword	_ZN40_INTERNAL_9c9b1b70_4_k_cu_c95760ee_224304cute1_E
	.align		8
        /*0068*/ 	.dword	$str$22
	.align		8
        /*0070*/ 	.dword	$str$23


//--------------------- .text._ZN7cutlass13device_kernelINS_4gemm6kernel13GemmUniversalIN4cute5tupleIJiiiiEEENS1_10collective13CollectiveMmaINS1_34MainloopSm90TmaGmmaWarpSpecializedILi7ENS5_IJNS4_1CILi4EEENSA_ILi1EEESC_EEENS1_35KernelTmaWarpSpecializedCooperativeEEENS5_IJNSA_ILi128EEESG_NSA_ILi64EEEEEENS_6half_tENS5_IJSC_llEEESJ_NS5_IJlSC_lEEENS4_8TiledMMAINS4_8MMA_AtomIJNS4_4SM904GMMA26MMA_64x128x16_F32F16F16_SSILNSP_5MajorE1ELSR_0ELNSP_7ScaleInE1ELSS_1EEEEEENS4_6LayoutINS5_IJNSA_ILi2EEESC_SC_EEENS5_IJSC_NSA_ILi0EEESY_EEEEENS5_IJNS4_10UnderscoreES11_S11_EEEEENS4_13SM90_TMA_LOADENS4_14ComposedLayoutINS4_7SwizzleILi3ELi4ELi3EEENS4_18smem_ptr_flag_bitsILi16EEENSV_INS5_IJSH_NSA_ILi8EEEEEENS5_IJSC_SH_EEEEEEEvNS4_8identityENS4_23SM90_TMA_LOAD_MULTICASTENS15_IS17_S19_NSV_INS5_IJS1A_SH_EEENS5_IJSH_SC_EEEEEEEvS1F_EENS_8epilogue10collective6detail29Sm90TmaWarpSpecializedAdapterINS1N_15DefaultEpilogueISJ_SL_SL_NS1M_6thread17LinearCombinationISJ_Li1EffLNS1R_9ScaleType4KindE0ELNS_15FloatRoundStyleE2ESJ_EENS1_15EpilogueDefaultEEEEEvvEEEEvNT_6ParamsE --------------------------
	.section	.text._ZN7cutlass13device_kernelINS_4gemm6kernel13GemmUniversalIN4cute5tupleIJiiiiEEENS1_10collective13CollectiveMmaINS1_34MainloopSm90TmaGmmaWarpSpecializedILi7ENS5_IJNS4_1CILi4EEENSA_ILi1EEESC_EEENS1_35KernelTmaWarpSpecializedCooperativeEEENS5_IJNSA_ILi128EEESG_NSA_ILi64EEEEEENS_6half_tENS5_IJSC_llEEESJ_NS5_IJlSC_lEEENS4_8TiledMMAINS4_8MMA_AtomIJNS4_4SM904GMMA26MMA_64x128x16_F32F16F16_SSILNSP_5MajorE1ELSR_0ELNSP_7ScaleInE1ELSS_1EEEEEENS4_6LayoutINS5_IJNSA_ILi2EEESC_SC_EEENS5_IJSC_NSA_ILi0EEESY_EEEEENS5_IJNS4_10UnderscoreES11_S11_EEEEENS4_13SM90_TMA_LOADENS4_14ComposedLayoutINS4_7SwizzleILi3ELi4ELi3EEENS4_18smem_ptr_flag_bitsILi16EEENSV_INS5_IJSH_NSA_ILi8EEEEEENS5_IJSC_SH_EEEEEEEvNS4_8identityENS4_23SM90_TMA_LOAD_MULTICASTENS15_IS17_S19_NSV_INS5_IJS1A_SH_EEENS5_IJSH_SC_EEEEEEEvS1F_EENS_8epilogue10collective6detail29Sm90TmaWarpSpecializedAdapterINS1N_15DefaultEpilogueISJ_SL_SL_NS1M_6thread17LinearCombinationISJ_Li1EffLNS1R_9ScaleType4KindE0ELNS_15FloatRoundStyleE2ESJ_EENS1_15EpilogueDefaultEEEEEvvEEEEvNT_6ParamsE,"ax",@progbits
	.align	128
.text._ZN7cutlass13device_kernelINS_4gemm6kernel13GemmUniversalIN4cute5tupleIJiiiiEEENS1_10collective13CollectiveMmaINS1_34MainloopSm90TmaGmmaWarpSpecializedILi7ENS5_IJNS4_1CILi4EEENSA_ILi1EEESC_EEENS1_35KernelTmaWarpSpecializedCooperativeEEENS5_IJNSA_ILi128EEESG_NSA_ILi64EEEEEENS_6half_tENS5_IJSC_llEEESJ_NS5_IJlSC_lEEENS4_8TiledMMAINS4_8MMA_AtomIJNS4_4SM904GMMA26MMA_64x128x16_F32F16F16_SSILNSP_5MajorE1ELSR_0ELNSP_7ScaleInE1ELSS_1EEEEEENS4_6LayoutINS5_IJNSA_ILi2EEESC_SC_EEENS5_IJSC_NSA_ILi0EEESY_EEEEENS5_IJNS4_10UnderscoreES11_S11_EEEEENS4_13SM90_TMA_LOADENS4_14ComposedLayoutINS4_7SwizzleILi3ELi4ELi3EEENS4_18smem_ptr_flag_bitsILi16EEENSV_INS5_IJSH_NSA_ILi8EEEEEENS5_IJSC_SH_EEEEEEEvNS4_8identityENS4_23SM90_TMA_LOAD_MULTICASTENS15_IS17_S19_NSV_INS5_IJS1A_SH_EEENS5_IJSH_SC_EEEEEEEvS1F_EENS_8epilogue10collective6detail29Sm90TmaWarpSpecializedAdapterINS1N_15DefaultEpilogueISJ_SL_SL_NS1M_6thread17LinearCombinationISJ_Li1EffLNS1R_9ScaleType4KindE0ELNS_15FloatRoundStyleE2ESJ_EENS1_15EpilogueDefaultEEEEEvvEEEEvNT_6ParamsE:
        .type           _ZN7cutlass13device_kernelINS_4gemm6kernel13GemmUniversalIN4cute5tupleIJiiiiEEENS1_10collective13CollectiveMmaINS1_34MainloopSm90TmaGmmaWarpSpecializedILi7ENS5_IJNS4_1CILi4EEENSA_ILi1EEESC_EEENS1_35KernelTmaWarpSpecializedCooperativeEEENS5_IJNSA_ILi128EEESG_NSA_ILi64EEEEEENS_6half_tENS5_IJSC_llEEESJ_NS5_IJlSC_lEEENS4_8TiledMMAINS4_8MMA_AtomIJNS4_4SM904GMMA26MMA_64x128x16_F32F16F16_SSILNSP_5MajorE1ELSR_0ELNSP_7ScaleInE1ELSS_1EEEEEENS4_6LayoutINS5_IJNSA_ILi2EEESC_SC_EEENS5_IJSC_NSA_ILi0EEESY_EEEEENS5_IJNS4_10UnderscoreES11_S11_EEEEENS4_13SM90_TMA_LOADENS4_14ComposedLayoutINS4_7SwizzleILi3ELi4ELi3EEENS4_18smem_ptr_flag_bitsILi16EEENSV_INS5_IJSH_NSA_ILi8EEEEEENS5_IJSC_SH_EEEEEEEvNS4_8identityENS4_23SM90_TMA_LOAD_MULTICASTENS15_IS17_S19_NSV_INS5_IJS1A_SH_EEENS5_IJSH_SC_EEEEEEEvS1F_EENS_8epilogue10collective6detail29Sm90TmaWarpSpecializedAdapterINS1N_15DefaultEpilogueISJ_SL_SL_NS1M_6thread17LinearCombinationISJ_Li1EffLNS1R_9ScaleType4KindE0ELNS_15FloatRoundStyleE2ESJ_EENS1_15EpilogueDefaultEEEEEvvEEEEvNT_6ParamsE,@function
        .size           _ZN7cutlass13device_kernelINS_4gemm6kernel13GemmUniversalIN4cute5tupleIJiiiiEEENS1_10collective13CollectiveMmaINS1_34MainloopSm90TmaGmmaWarpSpecializedILi7ENS5_IJNS4_1CILi4EEENSA_ILi1EEESC_EEENS1_35KernelTmaWarpSpecializedCooperativeEEENS5_IJNSA_ILi128EEESG_NSA_ILi64EEEEEENS_6half_tENS5_IJSC_llEEESJ_NS5_IJlSC_lEEENS4_8TiledMMAINS4_8MMA_AtomIJNS4_4SM904GMMA26MMA_64x128x16_F32F16F16_SSILNSP_5MajorE1ELSR_0ELNSP_7ScaleInE1ELSS_1EEEEEENS4_6LayoutINS5_IJNSA_ILi2EEESC_SC_EEENS5_IJSC_NSA_ILi0EEESY_EEEEENS5_IJNS4_10UnderscoreES11_S11_EEEEENS4_13SM90_TMA_LOADENS4_14ComposedLayoutINS4_7SwizzleILi3ELi4ELi3EEENS4_18smem_ptr_flag_bitsILi16EEENSV_INS5_IJSH_NSA_ILi8EEEEEENS5_IJSC_SH_EEEEEEEvNS4_8identityENS4_23SM90_TMA_LOAD_MULTICASTENS15_IS17_S19_NSV_INS5_IJS1A_SH_EEENS5_IJSH_SC_EEEEEEEvS1F_EENS_8epilogue10collective6detail29Sm90TmaWarpSpecializedAdapterINS1N_15DefaultEpilogueISJ_SL_SL_NS1M_6thread17LinearCombinationISJ_Li1EffLNS1R_9ScaleType4KindE0ELNS_15FloatRoundStyleE2ESJ_EENS1_15EpilogueDefaultEEEEEvvEEEEvNT_6ParamsE,(.L_x_205 - _ZN7cutlass13device_kernelINS_4gemm6kernel13GemmUniversalIN4cute5tupleIJiiiiEEENS1_10collective13CollectiveMmaINS1_34MainloopSm90TmaGmmaWarpSpecializedILi7ENS5_IJNS4_1CILi4EEENSA_ILi1EEESC_EEENS1_35KernelTmaWarpSpecializedCooperativeEEENS5_IJNSA_ILi128EEESG_NSA_ILi64EEEEEENS_6half_tENS5_IJSC_llEEESJ_NS5_IJlSC_lEEENS4_8TiledMMAINS4_8MMA_AtomIJNS4_4SM904GMMA26MMA_64x128x16_F32F16F16_SSILNSP_5MajorE1ELSR_0ELNSP_7ScaleInE1ELSS_1EEEEEENS4_6LayoutINS5_IJNSA_ILi2EEESC_SC_EEENS5_IJSC_NSA_ILi0EEESY_EEEEENS5_IJNS4_10UnderscoreES11_S11_EEEEENS4_13SM90_TMA_LOADENS4_14ComposedLayoutINS4_7SwizzleILi3ELi4ELi3EEENS4_18smem_ptr_flag_bitsILi16EEENSV_INS5_IJSH_NSA_ILi8EEEEEENS5_IJSC_SH_EEEEEEEvNS4_8identityENS4_23SM90_TMA_LOAD_MULTICASTENS15_IS17_S19_NSV_INS5_IJS1A_SH_EEENS5_IJSH_SC_EEEEEEEvS1F_EENS_8epilogue10collective6detail29Sm90TmaWarpSpecializedAdapterINS1N_15DefaultEpilogueISJ_SL_SL_NS1M_6thread17LinearCombinationISJ_Li1EffLNS1R_9ScaleType4KindE0ELNS_15FloatRoundStyleE2ESJ_EENS1_15EpilogueDefaultEEEEEvvEEEEvNT_6ParamsE)
        .other          _ZN7cutlass13device_kernelINS_4gemm6kernel13GemmUniversalIN4cute5tupleIJiiiiEEENS1_10collective13CollectiveMmaINS1_34MainloopSm90TmaGmmaWarpSpecializedILi7ENS5_IJNS4_1CILi4EEENSA_ILi1EEESC_EEENS1_35KernelTmaWarpSpecializedCooperativeEEENS5_IJNSA_ILi128EEESG_NSA_ILi64EEEEEENS_6half_tENS5_IJSC_llEEESJ_NS5_IJlSC_lEEENS4_8TiledMMAINS4_8MMA_AtomIJNS4_4SM904GMMA26MMA_64x128x16_F32F16F16_SSILNSP_5MajorE1ELSR_0ELNSP_7ScaleInE1ELSS_1EEEEEENS4_6LayoutINS5_IJNSA_ILi2EEESC_SC_EEENS5_IJSC_NSA_ILi0EEESY_EEEEENS5_IJNS4_10UnderscoreES11_S11_EEEEENS4_13SM90_TMA_LOADENS4_14ComposedLayoutINS4_7SwizzleILi3ELi4ELi3EEENS4_18smem_ptr_flag_bitsILi16EEENSV_INS5_IJSH_NSA_ILi8EEEEEENS5_IJSC_SH_EEEEEEEvNS4_8identityENS4_23SM90_TMA_LOAD_MULTICASTENS15_IS17_S19_NSV_INS5_IJS1A_SH_EEENS5_IJSH_SC_EEEEEEEvS1F_EENS_8epilogue10collective6detail29Sm90TmaWarpSpecializedAdapterINS1N_15DefaultEpilogueISJ_SL_SL_NS1M_6thread17LinearCombinationISJ_Li1EffLNS1R_9ScaleType4KindE0ELNS_15FloatRoundStyleE2ESJ_EENS1_15EpilogueDefaultEEEEEvvEEEEvNT_6ParamsE,@"STO_CUDA_ENTRY STV_DEFAULT"
_ZN7cutlass13device_kernelINS_4gemm6kernel13GemmUniversalIN4cute5tupleIJiiiiEEENS1_10collective13CollectiveMmaINS1_34MainloopSm90TmaGmmaWarpSpecializedILi7ENS5_IJNS4_1CILi4EEENSA_ILi1EEESC_EEENS1_35KernelTmaWarpSpecializedCooperativeEEENS5_IJNSA_ILi128EEESG_NSA_ILi64EEEEEENS_6half_tENS5_IJSC_llEEESJ_NS5_IJlSC_lEEENS4_8TiledMMAINS4_8MMA_AtomIJNS4_4SM904GMMA26MMA_64x128x16_F32F16F16_SSILNSP_5MajorE1ELSR_0ELNSP_7ScaleInE1ELSS_1EEEEEENS4_6LayoutINS5_IJNSA_ILi2EEESC_SC_EEENS5_IJSC_NSA_ILi0EEESY_EEEEENS5_IJNS4_10UnderscoreES11_S11_EEEEENS4_13SM90_TMA_LOADENS4_14ComposedLayoutINS4_7SwizzleILi3ELi4ELi3EEENS4_18smem_ptr_flag_bitsILi16EEENSV_INS5_IJSH_NSA_ILi8EEEEEENS5_IJSC_SH_EEEEEEEvNS4_8identityENS4_23SM90_TMA_LOAD_MULTICASTENS15_IS17_S19_NSV_INS5_IJS1A_SH_EEENS5_IJSH_SC_EEEEEEEvS1F_EENS_8epilogue10collective6detail29Sm90TmaWarpSpecializedAdapterINS1N_15DefaultEpilogueISJ_SL_SL_NS1M_6thread17LinearCombinationISJ_Li1EffLNS1R_9ScaleType4KindE0ELNS_15FloatRoundStyleE2ESJ_EENS1_15EpilogueDefaultEEEEEvvEEEEvNT_6ParamsE:
[----:B------:R-:W0:Y:S01]  /*0000*/  LDC R1, c[0x0][0x28] ;  /* 0x00000a00ff017b82 */ /* 0x000e220000000800 */
[----:B------:R-:W1:Y:S01]  /*0010*/  S2R R95, SR_TID.X ;  /* 0x00000000005f7919 */ /* 0x000e620000002100 */
[----:B------:R-:W-:Y:S01]  /*0020*/  ELECT P0, URZ, PT ;  /* 0x00000000003f782f */ /* 0x000fe20003800000 */
[----:B------:R-:W-:Y:S01]  /*0030*/  BSSY B0, `(.L_x_0) ;  /* 0x000000f000007945 */ /* 0x000fe20003800000 */
[--C-:B-1----:R-:W-:Y:S02]  /*0040*/  SHF.R.U32.HI R0, RZ, 0x5, R95.reuse ;  /* 0x00000005ff007819 */ /* 0x102fe4000001165f */
[----:B------:R-:W-:-:S03]  /*0050*/  SHF.R.U32.HI R7, RZ, 0x7, R95 ;  /* 0x00000007ff077819 */ /* 0x000fc6000001165f */
[----:B------:R-:W1:Y:S04]  /*0060*/  SHFL.IDX PT, R3, R0, RZ, 0x1f ;  /* 0x00001fff00037589 */ /* 0x000e6800000e0000 */
[----:B------:R2:W3:Y:S01]  /*0070*/  SHFL.IDX PT, R2, R7, RZ, 0x1f ;  /* 0x00001fff07027589 */ /* 0x0004e200000e0000 */
[----:B-1----:R-:W-:-:S13]  /*0080*/  ISETP.NE.OR P0, PT, R3, RZ, !P0 ;  /* 0x000000ff0300720c */ /* 0x002fda0004705670 */
[----:B0-23--:R-:W-:Y:S05]  /*0090*/  @P0 BRA `(.L_x_1) ;  /* 0x0000000000200947 */ /* 0x00dfea0003800000 */
[----:B------:R-:W-:Y:S02]  /*00a0*/  ULDC.64 UR4, c[0x0][0x198] ;  /* 0x0000660000047ab9 */ /* 0x000fe40000000a00 */
[----:B------:R-:W-:Y:S02]  /*00b0*/  UIADD3 UR6, UP0, UR4, 0xf0, URZ ;  /* 0x000000f004067890 */ /* 0x000fe4000ff1e03f */
[----:B------:R-:W-:Y:S02]  /*00c0*/  UIADD3 UR4, UP1, UR4, 0x1f0, URZ ;  /* 0x000001f004047890 */ /* 0x000fe4000ff3e03f */
[----:B------:R-:W-:Y:S02]  /*00d0*/  UIADD3.X UR7, URZ, UR5, URZ, UP0, !UPT ;  /* 0x000000053f077290 */ /* 0x000fe400087fe43f */
[----:B------:R-:W-:-:S07]  /*00e0*/  UIADD3.X UR5, URZ, UR5, URZ, UP1, !UPT ;  /* 0x000000053f057290 */ /* 0x000fce0008ffe43f */
[----:B------:R0:W-:Y:S02]  /*00f0*/  UTMACCTL.PF [UR6] ;  /* 0x00000000060079b9 */ /* 0x0001e40008040000 */
[----:B------:R0:W-:Y:S02]  /*0100*/  UTMACCTL.PF [UR4] ;  /* 0x00000000040079b9 */ /* 0x0001e40008040000 */
[----:B0-----:R-:W-:Y:S01]  /*0110*/  NOP ;  /* 0x0000000000007918 */ /* 0x001fe20000000000 */
.L_x_1:
[----:B------:R-:W-:Y:S05]  /*0120*/  BSYNC B0 ;  /* 0x0000000000007941 */ /* 0x000fea0003800000 */
.L_x_0:
[----:B------:R-:W0:Y:S01]  /*0130*/  SHFL.IDX PT, R5, R0, RZ, 0x1f ;  /* 0x00001fff00057589 */ /* 0x000e2200000e0000 */
[----:B------:R-:W-:-:S04]  /*0140*/  SHF.R.S32.HI R4, RZ, 0x1f, R95 ;  /* 0x0000001fff047819 */ /* 0x000fc8000001145f */
[----:B------:R-:W-:Y:S02]  /*0150*/  LEA.HI R4, R4, R95, RZ, 0x7 ;  /* 0x0000005f04047211 */ /* 0x000fe400078f38ff */
[----:B0-----:R-:W-:-:S13]  /*0160*/  ISETP.NE.AND P0, PT, R5, RZ, PT ;  /* 0x000000ff0500720c */ /* 0x001fda0003f05270 */
[----:B------:R-:W-:Y:S05]  /*0170*/  @P0 BRA `(.L_x_2) ;  /* 0x0000000000700947 */ /* 0x000fea0003800000 */
[----:B------:R-:W0:Y:S01]  /*0180*/  S2UR UR8, SR_CgaCtaId ;  /* 0x00000000000879c3 */ /* 0x000e220000008800 */
[----:B------:R-:W-:Y:S01]  /*0190*/  UMOV UR4, 0x400 ;  /* 0x0000040000047882 */ /* 0x000fe20000000000 */
[----:B------:R-:W-:Y:S01]  /*01a0*/  UMOV UR5, 0x1 ;  /* 0x0000000100057882 */ /* 0x000fe20000000000 */
[----:B------:R-:W-:Y:S01]  /*01b0*/  UMOV UR6, 0x8 ;  /* 0x0000000800067882 */ /* 0x000fe20000000000 */
[----:B------:R-:W-:Y:S01]  /*01c0*/  ELECT P0, URZ, PT ;  /* 0x00000000003f782f */ /* 0x000fe20003800000 */
[----:B------:R-:W-:-:S04]  /*01d0*/  UIADD3 UR6, -UR6, 0x100000, URZ ;  /* 0x0010000006067890 */ /* 0x000fc8000fffe13f */
[----:B------:R-:W-:Y:S02]  /*01e0*/  USHF.L.U32 UR7, UR6, 0xb, URZ ;  /* 0x0000000b06077899 */ /* 0x000fe4000800063f */
[----:B------:R-:W-:Y:S02]  /*01f0*/  USHF.L.U32 UR6, UR6, 0x1, URZ ;  /* 0x0000000106067899 */ /* 0x000fe4000800063f */
[----:B0-----:R-:W-:Y:S02]  /*0200*/  ULEA UR8, UR8, UR4, 0x18 ;  /* 0x0000000408087291 */ /* 0x001fe4000f8ec03f */
[----:B------:R-:W-:-:S04]  /*0210*/  UIADD3 UR4, -UR5, 0x100000, URZ ;  /* 0x0010000005047890 */ /* 0x000fc8000fffe13f */
[----:B------:R-:W-:Y:S02]  /*0220*/  USHF.L.U32 UR5, UR4, 0xb, URZ ;  /* 0x0000000b04057899 */ /* 0x000fe4000800063f */
[----:B------:R-:W-:Y:S01]  /*0230*/  USHF.L.U32 UR4, UR4, 0x1, URZ ;  /* 0x0000000104047899 */ /* 0x000fe2000800063f */
[----:B------:R-:W0:Y:S11]  /*0240*/  FENCE.VIEW.ASYNC.S ;  /* 0x00000000000073c6 */ /* 0x000e360000000000 */
[----:B0-----:R0:W1:Y:S01]  /*0250*/  SYNCS.EXCH.64 URZ, [UR8], UR4 ;  /* 0x00000004083f75b2 */ /* 0x0010620008000100 */
[----:B------:R0:W2:Y:S01]  /*0260*/  SYNCS.EXCH.64 URZ, [UR8+0x38], UR6 ;  /* 0x00003806083f75b2 */ /* 0x0000a20008000100 */
[----:B------:R0:W3:Y:S01]  /*0270*/  SYNCS.EXCH.64 URZ, [UR8+0x8], UR4 ;  /* 0x00000804083f75b2 */ /* 0x0000e20008000100 */
[----:B------:R0:W4:Y:S01]  /*0280*/  SYNCS.EXCH.64 URZ, [UR8+0x40], UR6 ;  /* 0x00004006083f75b2 */ /* 0x0001220008000100 */
[----:B------:R0:W0:Y:S01]  /*0290*/  SYNCS.EXCH.64 URZ, [UR8+0x10], UR4 ;  /* 0x00001004083f75b2 */ /* 0x0000220008000100 */
        /* <DEDUP_REMOVED lines=9> */
[----:B------:R-:W-:Y:S01]  /*0330*/  NOP ;  /* 0x0000000000007918 */ /* 0x000fe20000000000 */
.L_x_2:
[----:B0-----:R-:W0:Y:S01]  /*0340*/  S2UR UR8, SR_CTAID.X ;  /* 0x00000000000879c3 */ /* 0x001e220000002500 */
[----:B------:R-:W-:Y:S01]  /*0350*/  LOP3.LUT R4, R4, 0xffffff80, RZ, 0xc0, !PT ;  /* 0xffffff8004047812 */ /* 0x000fe200078ec0ff */
[----:B------:R-:W5:Y:S01]  /*0360*/  SHFL.IDX PT, R0, R0, RZ, 0x1f ;  /* 0x00001fff00007589 */ /* 0x000f6200000e0000 */
[----:B------:R-:W-:Y:S01]  /*0370*/  SHF.R.S32.HI R10, RZ, 0x1f, R5 ;  /* 0x0000001fff0a7819 */ /* 0x000fe20000011405 */
[----:B------:R-:W-:Y:S01]  /*0380*/  ULDC UR4, c[0x0][0x150] ;  /* 0x0000540000047ab9 */ /* 0x000fe20000000800 */
[----:B------:R-:W-:Y:S01]  /*0390*/  ELECT P0, URZ, PT ;  /* 0x00000000003f782f */ /* 0x000fe20003800000 */
[----:B------:R-:W-:Y:S01]  /*03a0*/  IMAD.IADD R8, R95, 0x1, -R4 ;  /* 0x000000015f087824 */ /* 0x000fe200078e0a04 */
[----:B------:R-:W-:Y:S01]  /*03b0*/  LEA.HI R10, R10, R5, RZ, 0x2 ;  /* 0x000000050a0a7211 */ /* 0x000fe200078f10ff */
[----:B------:R-:W1:Y:S01]  /*03c0*/  S2R R4, SR_CTAID.Y ;  /* 0x0000000000047919 */ /* 0x000e620000002600 */
[----:B------:R-:W2:Y:S01]  /*03d0*/  LDC R12, c[0x0][0x144] ;  /* 0x00005100ff0c7b82 */ /* 0x000ea20000000800 */
[----:B------:R-:W-:Y:S01]  /*03e0*/  NOP ;  /* 0x0000000000007918 */ /* 0x000fe20000000000 */
[----:B------:R-:W-:Y:S01]  /*03f0*/  SHF.R.S32.HI R9, RZ, 0x1f, R8 ;  /* 0x0000001fff097819 */ /* 0x000fe20000011408 */
[----:B------:R-:W-:Y:S01]  /*0400*/  NOP ;  /* 0x0000000000007918 */ /* 0x000fe20000000000 */
[----:B------:R-:W-:Y:S01]  /*0410*/  LOP3.LUT R10, R10, 0x3ffffffc, RZ, 0xc0, !PT ;  /* 0x3ffffffc0a0a7812 */ /* 0x000fe200078ec0ff */
[----:B------:R-:W-:Y:S01]  /*0420*/  IMAD.MOV.U32 R22, RZ, RZ, 0x1 ;  /* 0x00000001ff167424 */ /* 0x000fe200078e00ff */
[----:B------:R-:W-:-:S02]  /*0430*/  LEA.HI R9, R9, R8, RZ, 0x3 ;  /* 0x0000000809097211 */ /* 0x000fc400078f18ff */
[----:B------:R-:W3:Y:S01]  /*0440*/  LDC R13, c[0x0][0x140] ;  /* 0x00005000ff0d7b82 */ /* 0x000ee20000000800 */
[----:B------:R-:W-:Y:S01]  /*0450*/  IMAD.IADD R10, R5, 0x1, -R10 ;  /* 0x00000001050a7824 */ /* 0x000fe200078e0a0a */
[--C-:B------:R-:W-:Y:S02]  /*0460*/  SHF.R.S32.HI R6, RZ, 0x3, R9.reuse ;  /* 0x00000003ff067819 */ /* 0x100fe40000011409 */
[----:B------:R-:W-:Y:S02]  /*0470*/  SHF.R.S32.HI R9, RZ, 0x1f, R9 ;  /* 0x0000001fff097819 */ /* 0x000fe40000011409 */
[----:B------:R-:W-:Y:S02]  /*0480*/  ISETP.NE.AND P3, PT, R2, RZ, PT ;  /* 0x000000ff0200720c */ /* 0x000fe40003f65270 */
[----:B0-----:R-:W-:Y:S02]  /*0490*/  I2FP.F32.U32 R11, UR8 ;  /* 0x00000008000b7c45 */ /* 0x001fe40008201000 */
[----:B------:R-:W-:-:S02]  /*04a0*/  LEA.HI R9, R9, R6, RZ, 0x2 ;  /* 0x0000000609097211 */ /* 0x000fc400078f10ff */
[----:B-----5:R-:W-:Y:S01]  /*04b0*/  ISETP.NE.OR P0, PT, R0, RZ, !P0 ;  /* 0x000000ff0000720c */ /* 0x020fe20004705670 */
[----:B------:R-:W-:Y:S01]  /*04c0*/  FMUL R11, R11, UR4 ;  /* 0x000000040b0b7c20 */ /* 0x000fe20008400000 */
[----:B------:R-:W-:Y:S01]  /*04d0*/  LOP3.LUT R9, R9, 0xfffffffc, RZ, 0xc0, !PT ;  /* 0xfffffffc09097812 */ /* 0x000fe200078ec0ff */
[----:B------:R-:W-:Y:S01]  /*04e0*/  ULDC UR4, c[0x0][0x154] ;  /* 0x0000550000047ab9 */ /* 0x000fe20000000800 */
[----:B------:R-:W-:-:S03]  /*04f0*/  SHF.R.S32.HI R0, RZ, 0x1f, R3 ;  /* 0x0000001fff007819 */ /* 0x000fc60000011403 */
[----:B------:R-:W0:Y:S01]  /*0500*/  F2I.U32.TRUNC.NTZ R11, R11 ;  /* 0x0000000b000b7305 */ /* 0x000e22000020f000 */
[----:B------:R-:W-:Y:S01]  /*0510*/  IMAD.IADD R9, R6, 0x1, -R9 ;  /* 0x0000000106097824 */ /* 0x000fe200078e0a09 */
[----:B------:R-:W-:-:S03]  /*0520*/  LEA.HI R0, R0, R3, RZ, 0x2 ;  /* 0x0000000300007211 */ /* 0x000fc600078f10ff */
[----:B------:R-:W-:Y:S01]  /*0530*/  IMAD R10, R10, 0x4, R9 ;  /* 0x000000040a0a7824 */ /* 0x000fe200078e0209 */
[----:B------:R-:W-:Y:S01]  /*0540*/  VOTEU.ALL UP0, P0 ;  /* 0x00000000003f7886 */ /* 0x000fe20000000000 */
[----:B------:R-:W-:Y:S01]  /*0550*/  LOP3.LUT R0, R0, 0xfffffffc, RZ, 0xc0, !PT ;  /* 0xfffffffc00007812 */ /* 0x000fe200078ec0ff */
[----:B------:R-:W-:Y:S01]  /*0560*/  VOTEU.ALL UP1, P0 ;  /* 0x00000000003f7886 */ /* 0x000fe20000020000 */
[C---:B------:R-:W-:Y:S01]  /*0570*/  IMAD.SHL.U32 R19, R10.reuse, 0x4, RZ ;  /* 0x000000040a137824 */ /* 0x040fe200078e00ff */
[----:B------:R-:W-:Y:S01]  /*0580*/  SHF.R.S32.HI R9, RZ, 0x1f, R10 ;  /* 0x0000001fff097819 */ /* 0x000fe2000001140a */
[----:B------:R-:W5:Y:S01]  /*0590*/  @!UP0 S2UR UR7, SR_CgaCtaId ;  /* 0x00000000000789c3 */ /* 0x000f620000008800 */
[----:B------:R-:W-:Y:S01]  /*05a0*/  IMAD.IADD R3, R3, 0x1, -R0 ;  /* 0x0000000103037824 */ /* 0x000fe200078e0a00 */
[----:B------:R-:W-:Y:S01]  /*05b0*/  @!UP0 UMOV UR6, 0x400 ;  /* 0x0000040000068882 */ /* 0x000fe20000000000 */
[----:B------:R-:W-:Y:S01]  /*05c0*/  LEA.HI R9, R9, R10, RZ, 0x2 ;  /* 0x0000000a09097211 */ /* 0x000fe200078f10ff */
[----:B0-----:R-:W-:Y:S01]  /*05d0*/  IMAD.MOV R15, RZ, RZ, -R11 ;  /* 0x000000ffff0f7224 */ /* 0x001fe200078e0a0b */
[----:B------:R-:W-:-:S02]  /*05e0*/  LOP3.LUT R19, R10, 0xc, R19, 0x78, !PT ;  /* 0x0000000c0a137812 */ /* 0x000fc400078e7813 */
[----:B------:R-:W-:Y:S01]  /*05f0*/  LOP3.LUT R11, R9, 0xfffffffc, RZ, 0xc0, !PT ;  /* 0xfffffffc090b7812 */ /* 0x000fe200078ec0ff */
[----:B--2---:R-:W-:Y:S01]  /*0600*/  IMAD R6, R12, R15, UR8 ;  /* 0x000000080c067e24 */ /* 0x004fe2000f8e020f */
[----:B-1----:R-:W-:Y:S01]  /*0610*/  I2FP.F32.U32 R12, R4 ;  /* 0x00000004000c7245 */ /* 0x002fe20000201000 */
[----:B------:R-:W0:Y:S01]  /*0620*/  LDC R9, c[0x0][0x148] ;  /* 0x00005200ff097b82 */ /* 0x000e220000000800 */
[----:B------:R-:W-:Y:S01]  /*0630*/  ISETP.NE.AND P1, PT, R3, 0x3, PT ;  /* 0x000000030300780c */ /* 0x000fe20003f25270 */
[----:B------:R-:W-:Y:S01]  /*0640*/  IMAD.IADD R11, R10, 0x1, -R11 ;  /* 0x000000010a0b7824 */ /* 0x000fe200078e0a0b */
[----:B---3--:R-:W-:Y:S01]  /*0650*/  ISETP.EQ.U32.AND P2, PT, R13, 0x1, PT ;  /* 0x000000010d00780c */ /* 0x008fe20003f42070 */
[----:B------:R-:W-:Y:S01]  /*0660*/  FMUL R12, R12, UR4 ;  /* 0x000000040c0c7c20 */ /* 0x000fe20008400000 */
[----:B------:R-:W-:Y:S01]  /*0670*/  UMOV UR4, 0x20 ;  /* 0x0000002000047882 */ /* 0x000fe20000000000 */
[----:B------:R-:W-:Y:S01]  /*0680*/  ISETP.EQ.OR P1, PT, R3, RZ, !P1 ;  /* 0x000000ff0300720c */ /* 0x000fe20004f22670 */
[----:B------:R-:W-:-:S04]  /*0690*/  @!UP0 UIADD3 UR4, -UR4, 0x100000, URZ ;  /* 0x0010000004048890 */ /* 0x000fc8000fffe13f */
[----:B------:R-:W-:Y:S02]  /*06a0*/  @!UP0 USHF.L.U32 UR5, UR4, 0xb, URZ ;  /* 0x0000000b04058899 */ /* 0x000fe4000800063f */
[----:B------:R-:W-:Y:S01]  /*06b0*/  @!UP0 USHF.L.U32 UR4, UR4, 0x1, URZ ;  /* 0x0000000104048899 */ /* 0x000fe2000800063f */
[----:B------:R-:W-:Y:S01]  /*06c0*/  ISETP.NE.AND P4, PT, R11, R6, PT ;  /* 0x000000060b00720c */ /* 0x000fe20003f85270 */
[----:B------:R-:W1:Y:S01]  /*06d0*/  F2I.U32.TRUNC.NTZ R12, R12 ;  /* 0x0000000c000c7305 */ /* 0x000e62000020f000 */
[----:B------:R-:W-:Y:S01]  /*06e0*/  ISETP.EQ.AND P1, PT, R2, RZ, P1 ;  /* 0x000000ff0200720c */ /* 0x000fe20000f22270 */
[----:B-----5:R-:W-:-:S03]  /*06f0*/  @!UP0 ULEA UR6, UR7, UR6, 0x18 ;  /* 0x0000000607068291 */ /* 0x020fc6000f8ec03f */
[----:B------:R-:W-:Y:S01]  /*0700*/  SEL R18, RZ, 0x1, !P1 ;  /* 0x00000001ff127807 */ /* 0x000fe20004800000 */
[----:B------:R-:W-:Y:S01]  /*0710*/  VOTEU.ALL UP0, P0 ;  /* 0x00000000003f7886 */ /* 0x000fe20000000000 */
[----:B------:R-:W-:Y:S01]  /*0720*/  LOP3.LUT P0, RZ, R8, 0x7, RZ, 0xc0, !PT ;  /* 0x0000000708ff7812 */ /* 0x000fe2000780c0ff */
[----:B------:R-:W-:-:S04]  /*0730*/  VIADD R8, R2, 0xffffffff ;  /* 0xffffffff02087836 */ /* 0x000fc80000000000 */
[----:B------:R-:W-:Y:S02]  /*0740*/  @P4 SHF.R.S32.HI R0, RZ, 0x1f, R19 ;  /* 0x0000001fff004819 */ /* 0x000fe40000011413 */
[----:B------:R-:W-:Y:S01]  /*0750*/  ISETP.LT.U32.AND P0, PT, R19, 0x4, !P0 ;  /* 0x000000041300780c */ /* 0x000fe20004701070 */
[----:B-1----:R-:W-:Y:S01]  /*0760*/  IMAD.MOV R23, RZ, RZ, -R12 ;  /* 0x000000ffff177224 */ /* 0x002fe200078e0a0c */
[----:B------:R-:W-:Y:S01]  /*0770*/  @P4 LEA.HI R0, R0, R19, RZ, 0x2 ;  /* 0x0000001300004211 */ /* 0x000fe200078f10ff */
[----:B------:R-:W1:Y:S02]  /*0780*/  FENCE.VIEW.ASYNC.S ;  /* 0x00000000000073c6 */ /* 0x000e640000000000 */
[----:B-1----:R1:W2:Y:S01]  /*0790*/  @!UP0 SYNCS.EXCH.64 URZ, [UR6+0x80], UR4 ;  /* 0x00008004063f85b2 */ /* 0x0022a20008000100 */
[----:B------:R-:W-:Y:S01]  /*07a0*/  ISETP.GE.U32.AND P6, PT, R8, 0x2, PT ;  /* 0x000000020800780c */ /* 0x000fe20003fc6070 */
[----:B0-----:R-:W-:Y:S01]  /*07b0*/  IMAD R11, R9, R23, R4 ;  /* 0x00000017090b7224 */ /* 0x001fe200078e0204 */
[----:B------:R-:W-:-:S02]  /*07c0*/  @P4 SHF.R.S32.HI R0, RZ, 0x2, R0 ;  /* 0x00000002ff004819 */ /* 0x000fc40000011400 */
[----:B------:R-:W-:Y:S02]  /*07d0*/  SEL R18, R18, 0x2, P6 ;  /* 0x0000000212127807 */ /* 0x000fe40003000000 */
[----:B------:R-:W-:Y:S02]  /*07e0*/  @P4 ISETP.NE.AND P5, PT, R0, R11, PT ;  /* 0x0000000b0000420c */ /* 0x000fe40003fa5270 */
[----:B------:R-:W-:Y:S02]  /*07f0*/  SEL R11, RZ, 0x1, !P0 ;  /* 0x00000001ff0b7807 */ /* 0x000fe40004000000 */
[----:B------:R-:W-:Y:S02]  /*0800*/  @P4 SEL R22, RZ, 0x1, P5 ;  /* 0x00000001ff164807 */ /* 0x000fe40002800000 */
[----:B------:R-:W-:Y:S02]  /*0810*/  LOP3.LUT R0, R95, 0x7f, RZ, 0xc0, !PT ;  /* 0x0000007f5f007812 */ /* 0x000fe400078ec0ff */
[----:B------:R-:W-:Y:S01]  /*0820*/  LOP3.LUT R22, R22, R11, RZ, 0xc0, !PT ;  /* 0x0000000b16167212 */ /* 0x000fe200078ec0ff */
[----:B------:R1:W0:Y:S01]  /*0830*/  @!UP1 SYNCS.EXCH.64 URZ, [UR6+0x88], UR4 ;  /* 0x00008804063f95b2 */ /* 0x0002220008000100 */
[----:B------:R-:W-:Y:S01]  /*0840*/  NOP ;  /* 0x0000000000007918 */ /* 0x000fe20000000000 */
[----:B-12---:R-:W-:Y:S05]  /*0850*/  @!P2 BRA `(.L_x_3) ;  /* 0x000000000008a947 */ /* 0x006fea0003800000 */
[----:B0---4-:R-:W-:Y:S01]  /*0860*/  UCGABAR_ARV ;  /* 0x00000000000079c7 */ /* 0x011fe20008000000 */
[----:B------:R-:W-:Y:S05]  /*0870*/  BRA `(.L_x_4) ;  /* 0x0000000000047947 */ /* 0x000fea0003800000 */
.L_x_3:
[----:B0---4-:R-:W-:Y:S01]  /*0880*/  NOP ;  /* 0x0000000000007918 */ /* 0x011fe20000000000 */
.L_x_4:
[----:B------:R-:W0:Y:S01]  /*0890*/  LDC R2, c[0x0][0x65c] ;  /* 0x00019700ff027b82 */ /* 0x000e220000000800 */
[----:B------:R-:W-:Y:S02]  /*08a0*/  IMAD.U32 R10, RZ, RZ, UR8 ;  /* 0x00000008ff0a7e24 */ /* 0x000fe4000f8e00ff */
[----:B------:R-:W-:Y:S01]  /*08b0*/  IMAD.MOV.U32 R11, RZ, RZ, RZ ;  /* 0x000000ffff0b7224 */ /* 0x000fe200078e00ff */
[----:B0-----:R-:W-:-:S04]  /*08c0*/  ISETP.NE.AND P1, PT, R2, 0x1, PT ;  /* 0x000000010200780c */ /* 0x001fc80003f25270 */
[----:B------:R-:W-:-:S09]  /*08d0*/  P2R R5, PR, RZ, 0x2 ;  /* 0x00000002ff057803 */ /* 0x000fd20000000000 */
[----:B------:R-:W0:Y:S01]  /*08e0*/  @P1 LDC R17, c[0x0][0x10] ;  /* 0x00000400ff111b82 */ /* 0x000e220000000800 */
[----:B------:R-:W-:Y:S02]  /*08f0*/  @P1 IMAD.MOV.U32 R5, RZ, RZ, RZ ;  /* 0x000000ffff051224 */ /* 0x000fe400078e00ff */
[----:B------:R-:W-:-:S05]  /*0900*/  @P1 IMAD.MOV.U32 R15, RZ, RZ, RZ ;  /* 0x000000ffff0f1224 */ /* 0x000fca00078e00ff */
[----:B------:R-:W1:Y:S01]  /*0910*/  @!P1 LDC R13, c[0x0][0xc] ;  /* 0x00000300ff0d9b82 */ /* 0x000e620000000800 */
[----:B------:R-:W-:Y:S01]  /*0920*/  ULDC UR4, c[0x0][0xc] ;  /* 0x0000030000047ab9 */ /* 0x000fe20000000800 */
[----:B------:R-:W-:Y:S01]  /*0930*/  ULDC UR5, c[0x0][0x10] ;  /* 0x0000040000057ab9 */ /* 0x000fe20000000800 */
[----:B------:R-:W-:Y:S01]  /*0940*/  ULDC UR6, c[0x0][0x14] ;  /* 0x0000050000067ab9 */ /* 0x000fe20000000800 */
[----:B------:R-:W-:-:S04]  /*0950*/  UIMAD.WIDE.U32 UR4, UR4, UR5, URZ ;  /* 0x00000005040472a5 */ /* 0x000fc8000f8e003f */
[----:B------:R-:W-:Y:S02]  /*0960*/  UIMAD.WIDE.U32 UR36, UR4, UR6, URZ ;  /* 0x00000006042472a5 */ /* 0x000fe4000f8e003f */
[----:B------:R-:W-:-:S04]  /*0970*/  UIMAD UR42, UR5, UR6, URZ ;  /* 0x00000006052a72a4 */ /* 0x000fc8000f8e023f */
[----:B------:R-:W-:Y:S01]  /*0980*/  UIADD3 UR42, UR37, UR42, URZ ;  /* 0x0000002a252a7290 */ /* 0x000fe2000fffe03f */
[----:B0-----:R-:W-:-:S04]  /*0990*/  @P1 IMAD.WIDE.U32 R16, R17, UR8, R4 ;  /* 0x0000000811101c25 */ /* 0x001fc8000f8e0004 */
[----:B------:R-:W-:Y:S02]  /*09a0*/  @P1 IMAD.IADD R17, R17, 0x1, R15 ;  /* 0x0000000111111824 */ /* 0x000fe400078e020f */
[----:B-1----:R-:W-:-:S04]  /*09b0*/  @!P1 IMAD.WIDE.U32 R10, R4, R13, R10 ;  /* 0x0000000d040a9225 */ /* 0x002fc800078e000a */
[----:B------:R-:W-:Y:S02]  /*09c0*/  @!P1 IMAD.MOV.U32 R16, RZ, RZ, R10 ;  /* 0x000000ffff109224 */ /* 0x000fe400078e000a */
[----:B------:R-:W-:Y:S01]  /*09d0*/  @!P1 IMAD.MOV.U32 R17, RZ, RZ, R11 ;  /* 0x000000ffff119224 */ /* 0x000fe200078e000b */
[----:B------:R-:W-:Y:S06]  /*09e0*/  @!P2 BRA `(.L_x_5) ;  /* 0x00000000000ca947 */ /* 0x000fec0003800000 */
[----:B------:R-:W-:Y:S01]  /*09f0*/  UCGABAR_WAIT ;  /* 0x0000000000007dc7 */ /* 0x000fe20008000000 */
[----:B------:R-:W-:Y:S01]  /*0a00*/  CCTL.IVALL ;  /* 0x00000000ff00798f */ /* 0x000fe20002000000 */
[----:B------:R-:W-:Y:S05]  /*0a10*/  BRA `(.L_x_6) ;  /* 0x0000000000047947 */ /* 0x000fea0003800000 */
.L_x_5:
[----:B------:R-:W-:Y:S06]  /*0a20*/  BAR.SYNC.DEFER_BLOCKING 0x0 ;  /* 0x0000000000007b1d */ /* 0x000fec0000010000 */
.L_x_6:
[----:B------:R-:W-:Y:S05]  /*0a30*/  @!P3 BRA `(.L_x_7) ;  /* 0x0000005c00c0b947 */ /* 0x000fea0003800000 */
[----:B------:R-:W-:-:S13]  /*0a40*/  ISETP.GT.U32.AND P0, PT, R8, 0x1, PT ;  /* 0x000000010800780c */ /* 0x000fda0003f04070 */
[----:B------:R-:W-:Y:S05]  /*0a50*/  @P0 EXIT ;  /* 0x000000000000094d */ /* 0x000fea0003800000 */
[----:B------:R-:W-:Y:S01]  /*0a60*/  ULDC.64 UR4, c[0x0][0x650] ;  /* 0x0001940000047ab9 */ /* 0x000fe20000000a00 */
[----:B------:R-:W-:Y:S01]  /*0a70*/  PRMT R3, RZ, 0x7610, R3 ;  /* 0x00007610ff037816 */ /* 0x000fe20000000003 */
[----:B------:R-:W-:Y:S01]  /*0a80*/  IMAD.MOV.U32 R103, RZ, RZ, -0x1 ;  /* 0xffffffffff677424 */ /* 0x000fe200078e00ff */
[----:B------:R-:W-:Y:S01]  /*0a90*/  ISETP.GE.U32.AND P0, PT, R16, UR4, PT ;  /* 0x0000000410007c0c */ /* 0x000fe2000bf06070 */
[----:B------:R-:W-:Y:S02]  /*0aa0*/  IMAD.MOV.U32 R100, RZ, RZ, -0x1 ;  /* 0xffffffffff647424 */ /* 0x000fe400078e00ff */
[----:B------:R-:W-:Y:S01]  /*0ab0*/  IMAD.MOV.U32 R101, RZ, RZ, -0x1 ;  /* 0xffffffffff657424 */ /* 0x000fe200078e00ff */
[----:B------:R-:W-:-:S13]  /*0ac0*/  ISETP.GE.U32.AND.EX P0, PT, R17, UR5, PT, P0 ;  /* 0x0000000511007c0c */ /* 0x000fda000bf06100 */
[----:B------:R-:W-:Y:S05]  /*0ad0*/  @P0 BRA `(.L_x_8) ;  /* 0x0000000400280947 */ /* 0x000fea0003800000 */
[----:B------:R-:W0:Y:S01]  /*0ae0*/  LDC.64 R24, c[0x0][0x628] ;  /* 0x00018a00ff187b82 */ /* 0x000e220000000a00 */
[----:B------:R-:W-:Y:S02]  /*0af0*/  IMAD.MOV.U32 R10, RZ, RZ, R16 ;  /* 0x000000ffff0a7224 */ /* 0x000fe400078e0010 */
[----:B------:R-:W-:-:S05]  /*0b00*/  IMAD.MOV.U32 R11, RZ, RZ, R17 ;  /* 0x000000ffff0b7224 */ /* 0x000fca00078e0011 */
[----:B------:R-:W1:Y:S08]  /*0b10*/  LDC R8, c[0x0][0x630] ;  /* 0x00018c00ff087b82 */ /* 0x000e700000000800 */
[----:B------:R-:W2:Y:S01]  /*0b20*/  LDC.64 R26, c[0x0][0x620] ;  /* 0x00018800ff1a7b82 */ /* 0x000ea20000000a00 */
[----:B0-----:R-:W-:-:S04]  /*0b30*/  ISETP.NE.U32.AND P0, PT, R24, RZ, PT ;  /* 0x000000ff1800720c */ /* 0x001fc80003f05070 */
[----:B------:R-:W-:-:S13]  /*0b40*/  ISETP.NE.AND.EX P0, PT, R25, RZ, PT, P0 ;  /* 0x000000ff1900720c */ /* 0x000fda0003f05300 */
[----:B-12---:R-:W-:Y:S05]  /*0b50*/  @!P0 BRA `(.L_x_9) ;  /* 0x0000000000288947 */ /* 0x006fea0003800000 */
[----:B------:R-:W0:Y:S02]  /*0b60*/  LDC R3, c[0x0][0x634] ;  /* 0x00018d00ff037b82 */ /* 0x000e240000000800 */
[----:B0-----:R-:W-:-:S05]  /*0b70*/  IADD3 R3, P0, R16, R3, RZ ;  /* 0x0000000310037210 */ /* 0x001fca0007f1e0ff */
[----:B------:R-:W-:-:S04]  /*0b80*/  IMAD.X R21, RZ, RZ, R17, P0 ;  /* 0x000000ffff157224 */ /* 0x000fc800000e0611 */
[----:B------:R-:W-:-:S04]  /*0b90*/  IMAD.WIDE.U32 R10, R21, R24, RZ ;  /* 0x00000018150a7225 */ /* 0x000fc800078e00ff */
[----:B------:R-:W-:-:S04]  /*0ba0*/  IMAD.WIDE.U32 R12, P0, R3, R25, R10 ;  /* 0x00000019030c7225 */ /* 0x000fc8000780000a */
[----:B------:R-:W-:-:S04]  /*0bb0*/  IMAD.WIDE.U32 R10, R3, R24, RZ ;  /* 0x00000018030a7225 */ /* 0x000fc800078e00ff */
[----:B------:R-:W-:Y:S01]  /*0bc0*/  IMAD.X R15, RZ, RZ, RZ, P0 ;  /* 0x000000ffff0f7224 */ /* 0x000fe200000e06ff */
[----:B------:R-:W-:Y:S01]  /*0bd0*/  IADD3 RZ, P0, R11, R12, RZ ;  /* 0x0000000c0bff7210 */ /* 0x000fe20007f1e0ff */
[----:B------:R-:W-:-:S04]  /*0be0*/  IMAD.MOV.U32 R14, RZ, RZ, R13 ;  /* 0x000000ffff0e7224 */ /* 0x000fc800078e000d */
[----:B------:R-:W-:-:S08]  /*0bf0*/  IMAD.WIDE.U32.X R10, R21, R25, R14, P0 ;  /* 0x00000019150a7225 */ /* 0x000fd000000e040e */
.L_x_9:
[----:B------:R-:W0:Y:S01]  /*0c00*/  LDC.64 R30, c[0x0][0x640] ;  /* 0x00019000ff1e7b82 */ /* 0x000e220000000a00 */
[-CC-:B------:R-:W-:Y:S01]  /*0c10*/  SHF.R.U64 R101, R10, R8.reuse, R11.reuse ;  /* 0x000000080a657219 */ /* 0x180fe2000000120b */
[----:B------:R-:W-:Y:S01]  /*0c20*/  IMAD R29, R9, R23, R4 ;  /* 0x00000017091d7224 */ /* 0x000fe200078e0204 */
[----:B------:R-:W-:Y:S01]  /*0c30*/  SHF.R.U32.HI R3, RZ, R8, R11 ;  /* 0x00000008ff037219 */ /* 0x000fe2000001160b */
[----:B------:R-:W-:Y:S01]  /*0c40*/  IMAD.MOV.U32 R23, RZ, RZ, 0x1 ;  /* 0x00000001ff177424 */ /* 0x000fe200078e00ff */
[----:B------:R-:W-:-:S03]  /*0c50*/  IADD3 R5, P0, RZ, -R101, RZ ;  /* 0x80000065ff057210 */ /* 0x000fc60007f1e0ff */
[----:B------:R-:W1:Y:S02]  /*0c60*/  LDC R12, c[0x0][0x618] ;  /* 0x00018600ff0c7b82 */ /* 0x000e640000000800 */
[----:B------:R-:W-:Y:S02]  /*0c70*/  IMAD.X R3, RZ, RZ, ~R3, P0 ;  /* 0x000000ffff037224 */ /* 0x000fe400000e0e03 */
[----:B------:R-:W-:-:S04]  /*0c80*/  IMAD.WIDE.U32 R10, R5, R26, R16 ;  /* 0x0000001a050a7225 */ /* 0x000fc800078e0010 */
[----:B------:R-:W2:Y:S01]  /*0c90*/  LDC R20, c[0x0][0x608] ;  /* 0x00018200ff147b82 */ /* 0x000ea20000000800 */
[----:B------:R-:W-:Y:S02]  /*0ca0*/  IMAD R8, R3, R26, RZ ;  /* 0x0000001a03087224 */ /* 0x000fe400078e02ff */
[----:B------:R-:W-:Y:S02]  /*0cb0*/  IMAD.MOV.U32 R3, RZ, RZ, -0x1 ;  /* 0xffffffffff037424 */ /* 0x000fe400078e00ff */
[----:B------:R-:W-:-:S03]  /*0cc0*/  IMAD R5, R5, R27, R8 ;  /* 0x0000001b05057224 */ /* 0x000fc600078e0208 */
[----:B------:R-:W3:Y:S01]  /*0cd0*/  LDC R28, c[0x0][0x658] ;  /* 0x00019600ff1c7b82 */ /* 0x000ee20000000800 */
[----:B------:R-:W-:Y:S01]  /*0ce0*/  IMAD.IADD R5, R11, 0x1, R5 ;  /* 0x000000010b057824 */ /* 0x000fe200078e0205 */
[----:B0-----:R-:W-:-:S04]  /*0cf0*/  ISETP.NE.U32.AND P0, PT, R30, RZ, PT ;  /* 0x000000ff1e00720c */ /* 0x001fc80003f05070 */
[----:B------:R-:W-:Y:S02]  /*0d00*/  ISETP.NE.AND.EX P0, PT, R31, RZ, PT, P0 ;  /* 0x000000ff1f00720c */ /* 0x000fe40003f05300 */
[----:B------:R-:W0:Y:S01]  /*0d10*/  LDC R24, c[0x0][0x600] ;  /* 0x00018000ff187b82 */ /* 0x000e220000000800 */
[-CC-:B-1----:R-:W-:Y:S02]  /*0d20*/  SHF.R.U64 R14, R10, R12.reuse, R5.reuse ;  /* 0x0000000c0a0e7219 */ /* 0x182fe40000001205 */
[----:B------:R-:W-:-:S05]  /*0d30*/  SHF.R.U32.HI R5, RZ, R12, R5 ;  /* 0x0000000cff057219 */ /* 0x000fca0000011605 */
[----:B------:R-:W1:Y:S01]  /*0d40*/  LDC R15, c[0x0][0x648] ;  /* 0x00019200ff0f7b82 */ /* 0x000e620000000800 */
[-CC-:B--2---:R-:W-:Y:S02]  /*0d50*/  SHF.R.U64 R27, R14, R20.reuse, R5.reuse ;  /* 0x000000140e1b7219 */ /* 0x184fe40000001205 */
[----:B------:R-:W-:-:S05]  /*0d60*/  SHF.R.U32.HI R5, RZ, R20, R5 ;  /* 0x00000014ff057219 */ /* 0x000fca0000011605 */
[----:B------:R-:W2:Y:S01]  /*0d70*/  LDC R21, c[0x0][0x638] ;  /* 0x00018e00ff157b82 */ /* 0x000ea20000000800 */
[-CC-:B---3--:R-:W-:Y:S02]  /*0d80*/  SHF.R.U64 R20, R27, R28.reuse, R5.reuse ;  /* 0x0000001c1b147219 */ /* 0x188fe40000001205 */
[-C--:B------:R-:W-:Y:S02]  /*0d90*/  SHF.L.U32 R3, R3, R28.reuse, RZ ;  /* 0x0000001c03037219 */ /* 0x080fe400000006ff */
[----:B------:R-:W-:Y:S01]  /*0da0*/  SHF.R.U32.HI R5, RZ, R28, R5 ;  /* 0x0000001cff057219 */ /* 0x000fe20000011605 */
[----:B------:R-:W-:Y:S01]  /*0db0*/  IMAD.MOV.U32 R4, RZ, RZ, R20 ;  /* 0x000000ffff047224 */ /* 0x000fe200078e0014 */
[----:B------:R-:W-:Y:S01]  /*0dc0*/  LOP3.LUT R12, RZ, R3, RZ, 0x33, !PT ;  /* 0x00000003ff0c7212 */ /* 0x000fe200078e33ff */
[----:B------:R-:W3:Y:S01]  /*0dd0*/  LDC R25, c[0x0][0x610] ;  /* 0x00018400ff197b82 */ /* 0x000ee20000000800 */
[----:B------:R-:W-:Y:S05]  /*0de0*/  @!P0 BRA `(.L_x_10) ;  /* 0x0000000000288947 */ /* 0x000fea0003800000 */
[----:B------:R-:W4:Y:S02]  /*0df0*/  LDC R3, c[0x0][0x64c] ;  /* 0x00019300ff037b82 */ /* 0x000f240000000800 */
[----:B----4-:R-:W-:-:S05]  /*0e00*/  IADD3 R3, P0, R20, R3, RZ ;  /* 0x0000000314037210 */ /* 0x010fca0007f1e0ff */
        /* <DEDUP_REMOVED lines=8> */
.L_x_10:
[----:B-1----:R-:W-:Y:S01]  /*0e90*/  SHF.R.U64 R4, R4, R15, R5 ;  /* 0x0000000f04047219 */ /* 0x002fe20000001205 */
[----:B0-----:R-:W-:Y:S01]  /*0ea0*/  VIADD R5, R24, 0xffffffff ;  /* 0xffffffff18057836 */ /* 0x001fe20000000000 */
[----:B------:R-:W-:Y:S02]  /*0eb0*/  SHF.L.U32 R3, R23, R28, RZ ;  /* 0x0000001c17037219 */ /* 0x000fe400000006ff */
[----:B------:R-:W-:Y:S01]  /*0ec0*/  LOP3.LUT R12, R27, R12, RZ, 0xc0, !PT ;  /* 0x0000000c1b0c7212 */ /* 0x000fe200078ec0ff */
[----:B------:R-:W-:Y:S01]  /*0ed0*/  IMAD.MOV R8, RZ, RZ, -R4 ;  /* 0x000000ffff087224 */ /* 0x000fe200078e0a04 */
[----:B------:R-:W-:Y:S02]  /*0ee0*/  SEL R6, R6, R29, !P1 ;  /* 0x0000001d06067207 */ /* 0x000fe40004800000 */
[----:B------:R-:W-:Y:S01]  /*0ef0*/  LOP3.LUT R5, R14, R5, RZ, 0xc0, !PT ;  /* 0x000000050e057212 */ /* 0x000fe200078ec0ff */
[----:B------:R-:W-:Y:S02]  /*0f00*/  IMAD R9, R3, R4, R12 ;  /* 0x0000000403097224 */ /* 0x000fe400078e020c */
[----:B--2---:R-:W-:-:S02]  /*0f10*/  IMAD R3, R8, R21, R20 ;  /* 0x0000001508037224 */ /* 0x004fc400078e0214 */
[----:B---3--:R-:W-:Y:S02]  /*0f20*/  IMAD R6, R9, R25, R6 ;  /* 0x0000001909067224 */ /* 0x008fe400078e0206 */
[----:B------:R-:W-:Y:S02]  /*0f30*/  IMAD R103, R3, R24, R5 ;  /* 0x0000001803677224 */ /* 0x000fe400078e0205 */
[----:B------:R-:W-:-:S03]  /*0f40*/  IMAD.MOV.U32 R4, RZ, RZ, 0x1 ;  /* 0x00000001ff047424 */ /* 0x000fc600078e00ff */
[----:B------:R-:W-:Y:S02]  /*0f50*/  SEL R100, R103, R6, !P1 ;  /* 0x0000000667647207 */ /* 0x000fe40004800000 */
[----:B------:R-:W-:Y:S02]  /*0f60*/  PRMT R3, R4, 0x7610, R3 ;  /* 0x0000761004037816 */ /* 0x000fe40000000003 */
[----:B------:R-:W-:-:S07]  /*0f70*/  SEL R103, R6, R103, !P1 ;  /* 0x0000006706677207 */ /* 0x000fce0004800000 */
.L_x_8:
[----:B------:R-:W-:-:S08]  /*0f80*/  NOP ;  /* 0x0000000000007918 */ /* 0x000fd00000000000 */
[----:B------:R-:W0:Y:S02]  /*0f90*/  USETMAXREG.TRY_ALLOC.CTAPOOL UP0, 0xe8 ;  /* 0x000000e8000079c8 */ /* 0x000e240008000600 */
[----:B0-----:R-:W-:-:S13]  /*0fa0*/  PLOP3.LUT P0, PT, PT, PT, UP0, 0x80, 0x0 ;  /* 0x000000000000781c */ /* 0x001fda0003f0f008 */
[----:B------:R-:W-:Y:S05]  /*0fb0*/  @!P0 BRA `(.L_x_8) ;  /* 0xfffffffc00f08947 */ /* 0x000fea000383ffff */
[----:B------:R-:W-:Y:S01]  /*0fc0*/  ULDC.64 UR4, c[0x0][0x598] ;  /* 0x0001660000047ab9 */ /* 0x000fe20000000a00 */
[----:B------:R-:W-:Y:S01]  /*0fd0*/  ULDC.64 UR38, c[0x0][0x208] ;  /* 0x0000820000267ab9 */ /* 0x000fe20000000a00 */
[----:B------:R-:W-:-:S04]  /*0fe0*/  ISETP.NE.U32.AND P0, PT, RZ, UR4, PT ;  /* 0x00000004ff007c0c */ /* 0x000fc8000bf05070 */
[----:B------:R-:W-:-:S13]  /*0ff0*/  ISETP.NE.AND.EX P0, PT, RZ, UR5, PT, P0 ;  /* 0x00000005ff007c0c */ /* 0x000fda000bf05300 */
[----:B------:R-:W-:Y:S05]  /*1000*/  @!P0 BRA `(.L_x_11) ;  /* 0x00000000001c8947 */ /* 0x000fea0003800000 */
[----:B------:R-:W0:Y:S02]  /*1010*/  LDC.64 R4, c[0x0][0x598] ;  /* 0x00016600ff047b82 */ /* 0x000e240000000a00 */
[----:B0-----:R-:W2:Y:S02]  /*1020*/  LDG.E.64 R4, desc[UR38][R4.64] ;  /* 0x0000002604047981 */ /* 0x001ea4000c1e1b00 */
[----:B--2---:R-:W-:-:S04]  /*1030*/  ISETP.NE.U32.AND P0, PT, R4, RZ, PT ;  /* 0x000000ff0400720c */ /* 0x004fc80003f05070 */
[----:B------:R-:W-:-:S13]  /*1040*/  ISETP.NE.AND.EX P0, PT, R5, RZ, PT, P0 ;  /* 0x000000ff0500720c */ /* 0x000fda0003f05300 */
[----:B------:R-:W-:Y:S05]  /*1050*/  @!P0 BRA `(.L_x_11) ;  /* 0x0000000000088947 */ /* 0x000fea0003800000 */
[----:B------:R0:W5:Y:S01]  /*1060*/  LD.E R23, desc[UR38][R4.64] ;  /* 0x0000002604177980 */ /* 0x000162000c101900 */
[----:B------:R-:W-:Y:S05]  /*1070*/  BRA `(.L_x_12) ;  /* 0x0000000000247947 */ /* 0x000fea0003800000 */
.L_x_11:
[----:B------:R-:W-:Y:S02]  /*1080*/  ULDC.64 UR4, c[0x0][0x588] ;  /* 0x0001620000047ab9 */ /* 0x000fe40000000a00 */
[----:B------:R-:W-:-:S04]  /*1090*/  ISETP.NE.U32.AND P0, PT, RZ, UR4, PT ;  /* 0x00000004ff007c0c */ /* 0x000fc8000bf05070 */
[----:B------:R-:W-:-:S13]  /*10a0*/  ISETP.NE.AND.EX P0, PT, RZ, UR5, PT, P0 ;  /* 0x00000005ff007c0c */ /* 0x000fda000bf05300 */
[----:B------:R-:W-:Y:S05]  /*10b0*/  @!P0 BRA `(.L_x_13) ;  /* 0x00000000000c8947 */ /* 0x000fea0003800000 */
[----:B------:R-:W0:Y:S02]  /*10c0*/  LDC.64 R4, c[0x0][0x588] ;  /* 0x00016200ff047b82 */ /* 0x000e240000000a00 */
[----:B0-----:R1:W5:Y:S01]  /*10d0*/  LDG.E R23, desc[UR38][R4.64] ;  /* 0x0000002604177981 */ /* 0x001362000c1e1900 */
[----:B------:R-:W-:Y:S05]  /*10e0*/  BRA `(.L_x_12) ;  /* 0x0000000000087947 */ /* 0x000fea0003800000 */
.L_x_13:
[----:B------:R-:W-:Y:S02]  /*10f0*/  ULDC UR4, c[0x0][0x580] ;  /* 0x0001600000047ab9 */ /* 0x000fe40000000800 */
[----:B------:R-:W-:-:S07]  /*1100*/  IMAD.U32 R23, RZ, RZ, UR4 ;  /* 0x00000004ff177e24 */ /* 0x000fce000f8e00ff */
.L_x_12:
[----:B------:R-:W-:Y:S02]  /*1110*/  ULDC.64 UR4, c[0x0][0x5a0] ;  /* 0x0001680000047ab9 */ /* 0x000fe40000000a00 */
[----:B------:R-:W-:-:S04]  /*1120*/  ISETP.NE.U32.AND P0, PT, RZ, UR4, PT ;  /* 0x00000004ff007c0c */ /* 0x000fc8000bf05070 */
[----:B------:R-:W-:-:S13]  /*1130*/  ISETP.NE.AND.EX P0, PT, RZ, UR5, PT, P0 ;  /* 0x00000005ff007c0c */ /* 0x000fda000bf05300 */
[----:B------:R-:W-:Y:S05]  /*1140*/  @!P0 BRA `(.L_x_14) ;  /* 0x00000000001c8947 */ /* 0x000fea0003800000 */
[----:B01----:R-:W0:Y:S02]  /*1150*/  LDC.64 R4, c[0x0][0x5a0] ;  /* 0x00016800ff047b82 */ /* 0x003e240000000a00 */
[----:B0-----:R-:W2:Y:S02]  /*1160*/  LDG.E.64 R4, desc[UR38][R4.64] ;  /* 0x0000002604047981 */ /* 0x001ea4000c1e1b00 */
[----:B--2---:R-:W-:-:S04]  /*1170*/  ISETP.NE.U32.AND P0, PT, R4, RZ, PT ;  /* 0x000000ff0400720c */ /* 0x004fc80003f05070 */
[----:B------:R-:W-:-:S13]  /*1180*/  ISETP.NE.AND.EX P0, PT, R5, RZ, PT, P0 ;  /* 0x000000ff0500720c */ /* 0x000fda0003f05300 */
[----:B------:R-:W-:Y:S05]  /*1190*/  @!P0 BRA `(.L_x_14) ;  /* 0x0000000000088947 */ /* 0x000fea0003800000 */
[----:B------:R0:W5:Y:S01]  /*11a0*/  LD.E R90, desc[UR38][R4.64] ;  /* 0x00000026045a7980 */ /* 0x000162000c101900 */
[----:B------:R-:W-:Y:S05]  /*11b0*/  BRA `(.L_x_15) ;  /* 0x0000000000247947 */ /* 0x000fea0003800000 */
.L_x_14:
[----:B------:R-:W-:Y:S02]  /*11c0*/  ULDC.64 UR4, c[0x0][0x590] ;  /* 0x0001640000047ab9 */ /* 0x000fe40000000a00 */
[----:B------:R-:W-:-:S04]  /*11d0*/  ISETP.NE.U32.AND P0, PT, RZ, UR4, PT ;  /* 0x00000004ff007c0c */ /* 0x000fc8000bf05070 */
[----:B------:R-:W-:-:S13]  /*11e0*/  ISETP.NE.AND.EX P0, PT, RZ, UR5, PT, P0 ;  /* 0x00000005ff007c0c */ /* 0x000fda000bf05300 */
[----:B------:R-:W-:Y:S05]  /*11f0*/  @!P0 BRA `(.L_x_16) ;  /* 0x00000000000c8947 */ /* 0x000fea0003800000 */
[----:B------:R-:W2:Y:S02]  /*1200*/  LDC.64 R90, c[0x0][0x590] ;  /* 0x00016400ff5a7b82 */ /* 0x000ea40000000a00 */
[----:B--2---:R2:W5:Y:S01]  /*1210*/  LDG.E R90, desc[UR38][R90.64] ;  /* 0x000000265a5a7981 */ /* 0x004562000c1e1900 */
[----:B------:R-:W-:Y:S05]  /*1220*/  BRA `(.L_x_15) ;  /* 0x0000000000087947 */ /* 0x000fea0003800000 */
.L_x_16:
[----:B------:R-:W-:Y:S02]  /*1230*/  ULDC UR4, c[0x0][0x584] ;  /* 0x0001610000047ab9 */ /* 0x000fe40000000800 */
[----:B------:R-:W-:-:S07]  /*1240*/  IMAD.U32 R90, RZ, RZ, UR4 ;  /* 0x00000004ff5a7e24 */ /* 0x000fce000f8e00ff */
.L_x_15:
[----:B------:R-:W-:-:S13]  /*1250*/  LOP3.LUT P0, RZ, R3, 0xff, RZ, 0xc0, !PT ;  /* 0x000000ff03ff7812 */ /* 0x000fda000780c0ff */
[----:B------:R-:W-:Y:S05]  /*1260*/  @!P0 EXIT ;  /* 0x000000000000894d */ /* 0x000fea0003800000 */
[----:B------:R-:W3:Y:S01]  /*1270*/  LDC R93, c[0x0][0x658] ;  /* 0x00019600ff5d7b82 */ /* 0x000ee20000000800 */
[----:B------:R-:W-:Y:S01]  /*1280*/  LOP3.LUT R7, R7, 0x1, RZ, 0xc0, !PT ;  /* 0x0000000107077812 */ /* 0x000fe200078ec0ff */
[----:B------:R-:W-:Y:S01]  /*1290*/  ULDC.64 UR6, c[0x0][0x288] ;  /* 0x0000a20000067ab9 */ /* 0x000fe20000000a00 */
[----:B------:R-:W-:Y:S01]  /*12a0*/  SHF.R.U32.HI R3, RZ, 0x2, R95 ;  /* 0x00000002ff037819 */ /* 0x000fe2000001165f */
[----:B------:R-:W-:Y:S01]  /*12b0*/  UIADD3 UR4, UR7, 0x3f, URZ ;  /* 0x0000003f07047890 */ /* 0x000fe2000fffe03f */
[----:B------:R-:W-:Y:S01]  /*12c0*/  SHF.R.U32.HI R0, RZ, 0x1, R0 ;  /* 0x00000001ff007819 */ /* 0x000fe20000011600 */
[----:B------:R-:W-:Y:S01]  /*12d0*/  IMAD.SHL.U32 R88, R7, 0x40, RZ ;  /* 0x0000004007587824 */ /* 0x000fe200078e00ff */
[----:B------:R-:W-:Y:S01]  /*12e0*/  LOP3.LUT R3, R3, 0x7, RZ, 0xc0, !PT ;  /* 0x0000000703037812 */ /* 0x000fe200078ec0ff */
[----:B------:R-:W4:Y:S01]  /*12f0*/  LDC.64 R8, c[0x0][0x5c8] ;  /* 0x00017200ff087b82 */ /* 0x000f220000000a00 */
[----:B------:R-:W-:Y:S01]  /*1300*/  USHF.R.S32.HI UR5, URZ, 0x1f, UR4 ;  /* 0x0000001f3f057899 */ /* 0x000fe20008011404 */
[----:B------:R-:W-:Y:S01]  /*1310*/  LOP3.LUT R0, R0, 0x30, RZ, 0xc0, !PT ;  /* 0x0000003000007812 */ /* 0x000fe200078ec0ff */
[----:B------:R-:W-:Y:S01]  /*1320*/  IMAD.MOV.U32 R6, RZ, RZ, 0x1 ;  /* 0x00000001ff067424 */ /* 0x000fe200078e00ff */
[--C-:B------:R-:W-:Y:S01]  /*1330*/  LOP3.LUT R88, R88, 0x40, R3.reuse, 0xe2, !PT ;  /* 0x0000004058587812 */ /* 0x100fe200078ee203 */
[----:B------:R-:W-:Y:S01]  /*1340*/  ULEA.HI UR5, UR5, UR4, URZ, 0x6 ;  /* 0x0000000405057291 */ /* 0x000fe2000f8f303f */
[-C--:B01----:R-:W-:Y:S01]  /*1350*/  IADD3 R4, RZ, -R0.reuse, -R3 ;  /* 0x80000000ff047210 */ /* 0x083fe20007ffe803 */
[----:B------:R-:W-:Y:S01]  /*1360*/  IMAD.U32 R5, RZ, RZ, UR6 ;  /* 0x00000006ff057e24 */ /* 0x000fe2000f8e00ff */
[----:B------:R-:W0:Y:S01]  /*1370*/  LDC R97, c[0x0][0x600] ;  /* 0x00018000ff617b82 */ /* 0x000e220000000800 */
[----:B------:R-:W-:Y:S01]  /*1380*/  LOP3.LUT R88, R88, R0, RZ, 0xfc, !PT ;  /* 0x0000000058587212 */ /* 0x000fe200078efcff */
[----:B------:R-:W-:Y:S01]  /*1390*/  IMAD.MOV.U32 R0, RZ, RZ, -0x1 ;  /* 0xffffffffff007424 */ /* 0x000fe200078e00ff */
[----:B------:R-:W-:Y:S01]  /*13a0*/  USHF.R.S32.HI UR43, URZ, 0x6, UR5 ;  /* 0x000000063f2b7899 */ /* 0x000fe20008011405 */
[----:B------:R-:W-:Y:S01]  /*13b0*/  LOP3.LUT R94, R95, 0x3, RZ, 0xc0, !PT ;  /* 0x000000035f5e7812 */ /* 0x000fe200078ec0ff */
[----:B------:R-:W-:Y:S01]  /*13c0*/  IMAD R4, R7, -0x40, R4 ;  /* 0xffffffc007047824 */ /* 0x000fe200078e0204 */
[C---:B------:R-:W-:Y:S01]  /*13d0*/  LOP3.LUT R96, R95.reuse, 0x80, RZ, 0xc0, !PT ;  /* 0x000000805f607812 */ /* 0x040fe200078ec0ff */
[----:B------:R-:W-:Y:S01]  /*13e0*/  UISETP.LT.AND UP0, UPT, UR43, 0x1, UPT ;  /* 0x000000012b00788c */ /* 0x000fe2000bf01270 */
[-C--:B---3--:R-:W-:Y:S01]  /*13f0*/  SHF.L.U32 R0, R0, R93.reuse, RZ ;  /* 0x0000005d00007219 */ /* 0x088fe200000006ff */
[----:B------:R-:W-:Y:S01]  /*1400*/  ULDC UR4, c[0x0][0x284] ;  /* 0x0000a10000047ab9 */ /* 0x000fe20000000800 */
[----:B------:R-:W-:Y:S01]  /*1410*/  IMAD R94, R94, -0x2, R5 ;  /* 0xfffffffe5e5e7824 */ /* 0x000fe200078e0205 */
[----:B------:R-:W-:Y:S01]  /*1420*/  USEL UR44, UR43, 0x1, UP0 ;  /* 0x000000012b2c7887 */ /* 0x000fe20008000000 */
[----:B------:R-:W-:Y:S01]  /*1430*/  SHF.L.U32 R93, R6, R93, RZ ;  /* 0x0000005d065d7219 */ /* 0x000fe200000006ff */
[----:B------:R-:W-:Y:S01]  /*1440*/  IMAD.SHL.U32 R95, R95, 0x2, RZ ;  /* 0x000000025f5f7824 */ /* 0x000fe200078e00ff */
[----:B------:R-:W-:Y:S01]  /*1450*/  LOP3.LUT R102, R18, 0x1, RZ, 0xfc, !PT ;  /* 0x0000000112667812 */ /* 0x000fe200078efcff */
[----:B------:R-:W-:Y:S01]  /*1460*/  VIADD R99, R4, UR4 ;  /* 0x0000000404637c36 */ /* 0x000fe20008000000 */
[C---:B----4-:R-:W-:Y:S01]  /*1470*/  SHF.L.U64.HI R92, R8.reuse, 0x3, R9 ;  /* 0x00000003085c7819 */ /* 0x050fe20000010209 */
[----:B--2---:R-:W-:Y:S01]  /*1480*/  IMAD.SHL.U32 R91, R8, 0x8, RZ ;  /* 0x00000008085b7824 */ /* 0x004fe200078e00ff */
[----:B------:R-:W-:Y:S01]  /*1490*/  SHF.R.U32.HI R96, RZ, 0x7, R96 ;  /* 0x00000007ff607819 */ /* 0x000fe20000011660 */
[----:B------:R-:W-:Y:S01]  /*14a0*/  IMAD.MOV.U32 R89, RZ, RZ, RZ ;  /* 0x000000ffff597224 */ /* 0x000fe200078e00ff */
[----:B------:R-:W-:Y:S01]  /*14b0*/  LOP3.LUT R98, RZ, R0, RZ, 0x33, !PT ;  /* 0x00000000ff627212 */ /* 0x000fe200078e33ff */
[----:B------:R-:W-:Y:S01]  /*14c0*/  UIADD3 UR44, UR43, -UR44, URZ ;  /* 0x8000002c2b2c7290 */ /* 0x000fe2000fffe03f */
[----:B------:R-:W-:Y:S01]  /*14d0*/  UMOV UR40, URZ ;  /* 0x0000003f00287c82 */ /* 0x000fe20008000000 */
[----:B0-----:R-:W-:Y:S01]  /*14e0*/  VIADD R97, R97, 0xffffffff ;  /* 0xffffffff61617836 */ /* 0x001fe20000000000 */
[----:B------:R-:W-:-:S09]  /*14f0*/  UMOV UR41, URZ ;  /* 0x0000003f00297c82 */ /* 0x000fd20008000000 */
.L_x_164:
[----:B0-----:R-:W0:Y:S01]  /*1500*/  SHFL.IDX PT, R0, R96, RZ, 0x1f ;  /* 0x00001fff60007589 */ /* 0x001e2200000e0000 */
[----:B-1----:R-:W1:Y:S01]  /*1510*/  S2UR UR7, SR_CgaCtaId ;  /* 0x00000000000779c3 */ /* 0x002e620000008800 */
[----:B------:R-:W-:Y:S01]  /*1520*/  UMOV UR6, 0x400 ;  /* 0x0000040000067882 */ /* 0x000fe20000000000 */
[----:B0-----:R-:W-:Y:S01]  /*1530*/  R2UR UR4, R0 ;  /* 0x00000000000472ca */ /* 0x001fe200000e0000 */
[----:B-1----:R-:W-:-:S12]  /*1540*/  ULEA UR6, UR7, UR6, 0x18 ;  /* 0x0000000607067291 */ /* 0x002fd8000f8ec03f */
[----:B------:R-:W-:-:S04]  /*1550*/  ULEA.HI UR5, UR4, UR4, URZ, 0x1 ;  /* 0x0000000404057291 */ /* 0x000fc8000f8f083f */
[----:B------:R-:W-:-:S04]  /*1560*/  ULOP3.LUT UR5, UR5, 0x7fffe, URZ, 0xc0, !UPT ;  /* 0x0007fffe05057892 */ /* 0x000fc8000f8ec03f */
[----:B------:R-:W-:-:S03]  /*1570*/  UIADD3 UR5, UR4, -UR5, URZ ;  /* 0x8000000504057290 */ /* 0x000fc6000fffe03f */
[----:B------:R-:W-:Y:S01]  /*1580*/  ULDC UR4, c[0x0][0x28c] ;  /* 0x0000a30000047ab9 */ /* 0x000fe20000000800 */
[----:B------:R-:W-:Y:S01]  /*1590*/  ULEA UR5, UR5, UR6, 0xd ;  /* 0x0000000605057291 */ /* 0x000fe2000f8e683f */
[----:B------:R-:W-:-:S03]  /*15a0*/  ISETP.LT.AND P0, PT, RZ, UR4, PT ;  /* 0x00000004ff007c0c */ /* 0x000fc6000bf01270 */
[----:B------:R-:W-:-:S04]  /*15b0*/  UIADD3 UR5, UR5, 0x180, URZ ;  /* 0x0000018005057890 */ /* 0x000fc8000fffe03f */
[----:B------:R-:W-:-:S04]  /*15c0*/  USHF.R.U32.HI UR5, URZ, 0x4, UR5 ;  /* 0x000000043f057899 */ /* 0x000fc80008011605 */
[----:B------:R-:W-:Y:S02]  /*15d0*/  ULOP3.LUT UR45, UR5, 0x3fff, URZ, 0xc0, !UPT ;  /* 0x00003fff052d7892 */ /* 0x000fe4000f8ec03f */
[----:B--2345:R-:W-:Y:S10]  /*15e0*/  @P0 BRA `(.L_x_17) ;  /* 0x0000000000400947 */ /* 0x03cff40003800000 */
[----:B------:R-:W-:Y:S01]  /*15f0*/  MOV R0, 0x0 ;  /* 0x0000000000007802 */ /* 0x000fe20000000f00 */
[----:B------:R-:W-:Y:S01]  /*1600*/  ULDC.64 UR4, c[0x4][0x68] ;  /* 0x01001a0000047ab9 */ /* 0x000fe20000000a00 */
[----:B------:R-:W-:Y:S01]  /*1610*/  ULDC.64 UR6, c[0x4][0x8] ;  /* 0x0100020000067ab9 */ /* 0x000fe20000000a00 */
[----:B------:R-:W-:Y:S01]  /*1620*/  IMAD.U32 R4, RZ, RZ, UR4 ;  /* 0x00000004ff047e24 */ /* 0x000fe2000f8e00ff */
[----:B------:R0:W1:Y:S01]  /*1630*/  LDC.64 R14, c[0x4][R0] ;  /* 0x01000000000e7b82 */ /* 0x0000620000000a00 */
[----:B------:R-:W-:Y:S01]  /*1640*/  IMAD.U32 R5, RZ, RZ, UR5 ;  /* 0x00000005ff057e24 */ /* 0x000fe2000f8e00ff */
[----:B------:R-:W-:Y:S01]  /*1650*/  ULDC.64 UR4, c[0x4][0x70] ;  /* 0x01001c0000047ab9 */ /* 0x000fe20000000a00 */
[----:B------:R-:W-:Y:S02]  /*1660*/  IMAD.U32 R10, RZ, RZ, UR6 ;  /* 0x00000006ff0a7e24 */ /* 0x000fe4000f8e00ff */
[----:B------:R-:W-:Y:S02]  /*1670*/  IMAD.U32 R6, RZ, RZ, UR4 ;  /* 0x00000004ff067e24 */ /* 0x000fe4000f8e00ff */
[----:B------:R-:W-:-:S02]  /*1680*/  IMAD.U32 R7, RZ, RZ, UR5 ;  /* 0x00000005ff077e24 */ /* 0x000fc4000f8e00ff */
[----:B------:R-:W-:Y:S02]  /*1690*/  IMAD.U32 R11, RZ, RZ, UR7 ;  /* 0x00000007ff0b7e24 */ /* 0x000fe4000f8e00ff */
[----:B------:R-:W-:Y:S02]  /*16a0*/  IMAD.MOV.U32 R8, RZ, RZ, 0x1e1 ;  /* 0x000001e1ff087424 */ /* 0x000fe400078e00ff */
[----:B------:R-:W-:Y:S02]  /*16b0*/  IMAD.MOV.U32 R12, RZ, RZ, 0x1 ;  /* 0x00000001ff0c7424 */ /* 0x000fe400078e00ff */
[----:B0-----:R-:W-:-:S07]  /*16c0*/  IMAD.MOV.U32 R13, RZ, RZ, RZ ;  /* 0x000000ffff0d7224 */ /* 0x001fce00078e00ff */
[----:B------:R-:W-:-:S07]  /*16d0*/  LEPC R20, `(.L_x_17) ;  /* 0x000000001014794e */ /* 0x000fce0000000000 */
[----:B-1---5:R-:W-:Y:S05]  /*16e0*/  CALL.ABS.NOINC R14 ;  /* 0x000000000e007343 */ /* 0x022fea0003c00000 */
.L_x_17:
[----:B------:R-:W-:-:S13]  /*16f0*/  ISETP.NE.AND P0, PT, R102, 0x3, PT ;  /* 0x000000036600780c */ /* 0x000fda0003f05270 */
[----:B------:R-:W-:Y:S05]  /*1700*/  @!P0 BRA `(.L_x_18) ;  /* 0x0000000000048947 */ /* 0x000fea0003800000 */
[----:B------:R-:W-:Y:S01]  /*1710*/  BPT.TRAP 0x1 ;  /* 0x000000040000795c */ /* 0x000fe20000300000 */
.L_x_18:
[----:B------:R-:W0:Y:S01]  /*1720*/  S2UR UR5, SR_CgaCtaId ;  /* 0x00000000000579c3 */ /* 0x000e220000008800 */
[----:B------:R-:W-:Y:S01]  /*1730*/  UMOV UR4, 0x400 ;  /* 0x0000040000047882 */ /* 0x000fe20000000000 */
[----:B------:R-:W-:Y:S02]  /*1740*/  IMAD.U32 R0, RZ, RZ, UR40 ;  /* 0x00000028ff007e24 */ /* 0x000fe4000f8e00ff */
[----:B------:R-:W-:-:S03]  /*1750*/  IMAD.U32 R3, RZ, RZ, UR41 ;  /* 0x00000029ff037e24 */ /* 0x000fc6000f8e00ff */
[----:B------:R-:W-:Y:S01]  /*1760*/  SHF.L.U32 R0, R0, 0x1f, RZ ;  /* 0x0000001f00007819 */ /* 0x000fe200000006ff */
[----:B0-----:R-:W-:-:S06]  /*1770*/  ULEA UR4, UR5, UR4, 0x18 ;  /* 0x0000000405047291 */ /* 0x001fcc000f8ec03f */
[----:B------:R-:W-:-:S04]  /*1780*/  IMAD.U32 R6, RZ, RZ, UR4 ;  /* 0x00000004ff067e24 */ /* 0x000fc8000f8e00ff */
[----:B------:R-:W-:-:S04]  /*1790*/  IMAD R3, R3, 0x8, R6 ;  /* 0x0000000803037824 */ /* 0x000fc800078e0206 */
[----:B------:R0:W1:Y:S01]  /*17a0*/  SYNCS.PHASECHK.TRANS64.TRYWAIT P1, [R3+URZ], R0 ;  /* 0x00000000030075a7 */ /* 0x000062000802017f */
[----:B------:R-:W-:Y:S05]  /*17b0*/  @!P0 BRA `(.L_x_19) ;  /* 0x0000000000048947 */ /* 0x000fea0003800000 */
[----:B------:R-:W-:Y:S01]  /*17c0*/  BPT.TRAP 0x1 ;  /* 0x000000040000795c */ /* 0x000fe20000300000 */
.L_x_19:
[----:B------:R-:W-:-:S05]  /*17d0*/  IMAD.U32 R4, RZ, RZ, UR44 ;  /* 0x0000002cff047e24 */ /* 0x000fca000f8e00ff */
[----:B------:R-:W-:Y:S01]  /*17e0*/  ISETP.GE.AND P2, PT, R4, 0x1, PT ;  /* 0x000000010400780c */ /* 0x000fe20003f46270 */
[----:B-1----:R-:W-:-:S12]  /*17f0*/  @P1 BRA `(.L_x_20) ;  /* 0x0000000000081947 */ /* 0x002fd80003800000 */
[----:B------:R-:W1:Y:S02]  /*1800*/  SYNCS.PHASECHK.TRANS64.TRYWAIT P1, [R3+URZ], R0 ;  /* 0x00000000030075a7 */ /* 0x000e64000802017f */
[----:B-1----:R-:W-:Y:S05]  /*1810*/  @!P1 BRA `(.L_x_21) ;  /* 0x00000068002c9947 */ /* 0x002fea0003800000 */
.L_x_20:
[----:B------:R-:W-:Y:S05]  /*1820*/  WARPSYNC.ALL ;  /* 0x0000000000007948 */ /* 0x000fea0003800000 */
[----:B------:R-:W-:Y:S01]  /*1830*/  R2UR UR4, R6 ;  /* 0x00000000060472ca */ /* 0x000fe200000e0000 */
[----:B------:R-:W-:Y:S01]  /*1840*/  ULEA UR5, UR41, UR45, 0xa ;  /* 0x0000002d29057291 */ /* 0x000fe2000f8e503f */
[----:B------:R-:W-:Y:S01]  /*1850*/  WARPGROUP.ARRIVE ;  /* 0x00000000000079c5 */ /* 0x000fe20000000000 */
[----:B------:R-:W-:Y:S01]  /*1860*/  UMOV UR9, 0x40000040 ;  /* 0x4000004000097882 */ /* 0x000fe20000000000 */
[----:B------:R-:W-:-:S04]  /*1870*/  UMOV UR11, 0x40000040 ;  /* 0x40000040000b7882 */ /* 0x000fc80000000000 */
[----:B------:R-:W-:-:S05]  /*1880*/  UMOV UR8, UR5 ;  /* 0x0000000500087c82 */ /* 0x000fca0008000000 */
[----:B------:R-:W-:-:S04]  /*1890*/  UIADD3 UR4, UR4, 0x1c180, URZ ;  /* 0x0001c18004047890 */ /* 0x000fc8000fffe03f */
[----:B------:R-:W-:-:S04]  /*18a0*/  USHF.R.U32.HI UR4, URZ, 0x4, UR4 ;  /* 0x000000043f047899 */ /* 0x000fc80008011604 */
[----:B------:R-:W-:-:S04]  /*18b0*/  ULOP3.LUT UR4, UR4, 0x3fff, URZ, 0xc0, !UPT ;  /* 0x00003fff04047892 */ /* 0x000fc8000f8ec03f */
[----:B------:R-:W-:-:S04]  /*18c0*/  ULOP3.LUT UR4, UR4, 0x10000, URZ, 0xfc, !UPT ;  /* 0x0001000004047892 */ /* 0x000fc8000f8efc3f */
[----:B------:R-:W-:-:S07]  /*18d0*/  ULEA UR6, UR41, UR4, 0xa ;  /* 0x0000000429067291 */ /* 0x000fce000f8e503f */
[----:B------:R-:W-:Y:S02]  /*18e0*/  UMOV UR10, UR6 ;  /* 0x00000006000a7c82 */ /* 0x000fe40008000000 */
[----:B------:R-:W-:Y:S01]  /*18f0*/  HGMMA.64x128x16.F32 R24, gdesc[UR8].tnspA, RZ, !UPT, gsb0 ;  /* 0x21e00000081879f0 */ /* 0x000fe2000c0008ff */
[----:B------:R-:W-:Y:S02]  /*1900*/  UIADD3 UR8, UR5, 0x80, URZ ;  /* 0x0000008005087890 */ /* 0x000fe4000fffe03f */
[----:B------:R-:W-:Y:S01]  /*1910*/  UIADD3 UR10, UR6, 0x2, URZ ;  /* 0x00000002060a7890 */ /* 0x000fe2000fffe03f */
[----:B------:R-:W-:Y:S01]  /*1920*/  UMOV UR9, 0x40000040 ;  /* 0x4000004000097882 */ /* 0x000fe20000000000 */
[----:B------:R-:W-:Y:S01]  /*1930*/  UMOV UR11, 0x40000040 ;  /* 0x40000040000b7882 */ /* 0x000fe20000000000 */
[----:B------:R-:W-:Y:S02]  /*1940*/  WARPGROUP.DEPBAR.LE gsb0, 0x0 ;  /* 0x00008000000079c5 */ /* 0x000fe40000010000 */
[----:B------:R-:W-:-:S06]  /*1950*/  WARPGROUP.ARRIVE ;  /* 0x00000000000079c5 */ /* 0x000fcc0000000000 */
[----:B------:R-:W-:Y:S01]  /*1960*/  HGMMA.64x128x16.F32 R24, gdesc[UR8].tnspA, R24, gsb0 ;  /* 0x21e00000081879f0 */ /* 0x000fe20008000818 */
        /* <DEDUP_REMOVED lines=13> */
[----:B------:R-:W-:Y:S03]  /*1a40*/  HGMMA.64x128x16.F32 R24, gdesc[UR8].tnspA, R24, gsb0 ;  /* 0x21e00000081879f0 */ /* 0x000fe60008000818 */
[----:B------:R-:W-:Y:S02]  /*1a50*/  WARPGROUP.DEPBAR.LE gsb0, 0x0 ;  /* 0x00008000000079c5 */ /* 0x000fe40000010000 */
[----:B------:R-:W-:Y:S05]  /*1a60*/  @!P2 BRA `(.L_x_22) ;  /* 0x000000040028a947 */ /* 0x000fea0003800000 */
[----:B------:R-:W-:Y:S01]  /*1a70*/  UIADD3 UR5, UR41, 0x1, URZ ;  /* 0x0000000129057890 */ /* 0x000fe2000fffe03f */
[----:B01----:R-:W-:Y:S02]  /*1a80*/  IMAD.U32 R0, RZ, RZ, UR44 ;  /* 0x0000002cff007e24 */ /* 0x003fe4000f8e00ff */
[----:B------:R-:W-:Y:S01]  /*1a90*/  IMAD.U32 R3, RZ, RZ, UR41 ;  /* 0x00000029ff037e24 */ /* 0x000fe2000f8e00ff */
[----:B------:R-:W-:-:S04]  /*1aa0*/  UISETP.NE.AND UP0, UPT, UR5, 0x7, UPT ;  /* 0x000000070500788c */ /* 0x000fc8000bf05270 */
[----:B------:R-:W-:Y:S02]  /*1ab0*/  USEL UR6, URZ, 0x1, UP0 ;  /* 0x000000013f067887 */ /* 0x000fe40008000000 */
[----:B------:R-:W-:Y:S02]  /*1ac0*/  USEL UR5, UR5, URZ, UP0 ;  /* 0x0000003f05057287 */ /* 0x000fe40008000000 */
[----:B------:R-:W-:-:S06]  /*1ad0*/  ULOP3.LUT UR6, UR40, UR6, URZ, 0x3c, !UPT ;  /* 0x0000000628067292 */ /* 0x000fcc000f8e3c3f */
[----:B------:R-:W-:-:S07]  /*1ae0*/  IMAD.U32 R7, RZ, RZ, UR6 ;  /* 0x00000006ff077e24 */ /* 0x000fce000f8e00ff */
.L_x_29:
[----:B------:R-:W-:Y:S05]  /*1af0*/  @!P0 BRA `(.L_x_23) ;  /* 0x0000000000048947 */ /* 0x000fea0003800000 */
[----:B------:R-:W-:Y:S01]  /*1b00*/  BPT.TRAP 0x1 ;  /* 0x000000040000795c */ /* 0x000fe20000300000 */
.L_x_23:
[----:B------:R-:W0:Y:S01]  /*1b10*/  S2UR UR7, SR_CgaCtaId ;  /* 0x00000000000779c3 */ /* 0x000e220000008800 */
[----:B------:R-:W-:Y:S01]  /*1b20*/  UMOV UR6, 0x400 ;  /* 0x0000040000067882 */ /* 0x000fe20000000000 */
[----:B------:R-:W-:Y:S01]  /*1b30*/  IMAD.U32 R5, RZ, RZ, UR5 ;  /* 0x00000005ff057e24 */ /* 0x000fe2000f8e00ff */
[----:B------:R-:W-:Y:S01]  /*1b40*/  SHF.L.U32 R4, R7, 0x1f, RZ ;  /* 0x0000001f07047819 */ /* 0x000fe200000006ff */
[----:B0-----:R-:W-:-:S06]  /*1b50*/  ULEA UR6, UR7, UR6, 0x18 ;  /* 0x0000000607067291 */ /* 0x001fcc000f8ec03f */
[----:B------:R-:W-:-:S04]  /*1b60*/  IMAD.U32 R6, RZ, RZ, UR6 ;  /* 0x00000006ff067e24 */ /* 0x000fc8000f8e00ff */
[----:B------:R-:W-:-:S04]  /*1b70*/  IMAD R5, R5, 0x8, R6 ;  /* 0x0000000805057824 */ /* 0x000fc800078e0206 */
[----:B------:R0:W1:Y:S01]  /*1b80*/  SYNCS.PHASECHK.TRANS64.TRYWAIT P1, [R5+URZ], R4 ;  /* 0x00000004050075a7 */ /* 0x000062000802017f */
[----:B------:R-:W-:Y:S05]  /*1b90*/  @!P0 BRA `(.L_x_24) ;  /* 0x0000000000048947 */ /* 0x000fea0003800000 */
[----:B------:R-:W-:Y:S01]  /*1ba0*/  BPT.TRAP 0x1 ;  /* 0x000000040000795c */ /* 0x000fe20000300000 */
.L_x_24:
[----:B-1----:R-:W-:Y:S05]  /*1bb0*/  @P1 BRA `(.L_x_25) ;  /* 0x0000000000081947 */ /* 0x002fea0003800000 */
[----:B------:R-:W1:Y:S02]  /*1bc0*/  SYNCS.PHASECHK.TRANS64.TRYWAIT P1, [R5+URZ], R4 ;  /* 0x00000004050075a7 */ /* 0x000e64000802017f */
[----:B-1----:R-:W-:Y:S05]  /*1bd0*/  @!P1 BRA `(.L_x_26) ;  /* 0x0000006400509947 */ /* 0x002fea0003800000 */
.L_x_25:
[----:B------:R-:W-:Y:S01]  /*1be0*/  ULEA UR6, UR5, UR45, 0xa ;  /* 0x0000002d05067291 */ /* 0x000fe2000f8e503f */
[----:B------:R-:W-:Y:S01]  /*1bf0*/  WARPGROUP.ARRIVE ;  /* 0x00000000000079c5 */ /* 0x000fe20000000000 */
[----:B------:R-:W-:Y:S01]  /*1c00*/  ULEA UR7, UR5, UR4, 0xa ;  /* 0x0000000405077291 */ /* 0x000fe2000f8e503f */
[----:B------:R-:W-:Y:S01]  /*1c10*/  UMOV UR9, 0x40000040 ;  /* 0x4000004000097882 */ /* 0x000fe20000000000 */
[----:B------:R-:W-:-:S03]  /*1c20*/  UMOV UR11, 0x40000040 ;  /* 0x40000040000b7882 */ /* 0x000fc60000000000 */
[----:B------:R-:W-:Y:S02]  /*1c30*/  UMOV UR8, UR6 ;  /* 0x0000000600087c82 */ /* 0x000fe40008000000 */
[----:B------:R-:W-:Y:S02]  /*1c40*/  UMOV UR10, UR7 ;  /* 0x00000007000a7c82 */ /* 0x000fe40008000000 */
[----:B------:R-:W-:Y:S01]  /*1c50*/  HGMMA.64x128x16.F32 R24, gdesc[UR8].tnspA, R24, gsb0 ;  /* 0x21e00000081879f0 */ /* 0x000fe20008000818 */
[----:B------:R-:W-:Y:S02]  /*1c60*/  UIADD3 UR8, UR6, 0x80, URZ ;  /* 0x0000008006087890 */ /* 0x000fe4000fffe03f */
[----:B------:R-:W-:Y:S01]  /*1c70*/  UIADD3 UR10, UR7, 0x2, URZ ;  /* 0x00000002070a7890 */ /* 0x000fe2000fffe03f */
[----:B------:R-:W-:Y:S01]  /*1c80*/  UMOV UR9, 0x40000040 ;  /* 0x4000004000097882 */ /* 0x000fe20000000000 */
[----:B------:R-:W-:Y:S01]  /*1c90*/  UMOV UR11, 0x40000040 ;  /* 0x40000040000b7882 */ /* 0x000fe20000000000 */
[----:B------:R-:W-:-:S02]  /*1ca0*/  WARPGROUP.DEPBAR.LE gsb0, 0x0 ;  /* 0x00008000000079c5 */ /* 0x000fc40000010000 */
        /* <DEDUP_REMOVED lines=18> */
[----:B------:R-:W-:Y:S01]  /*1dd0*/  BPT.TRAP 0x1 ;  /* 0x000000040000795c */ /* 0x000fe20000300000 */
.L_x_27:
[----:B------:R-:W-:-:S13]  /*1de0*/  ISETP.NE.AND P1, PT, R22, RZ, PT ;  /* 0x000000ff1600720c */ /* 0x000fda0003f25270 */
[----:B01----:R-:W-:-:S04]  /*1df0*/  @P1 IMAD R4, R3, 0x8, R6 ;  /* 0x0000000803041824 */ /* 0x003fc800078e0206 */
[----:B------:R-:W-:-:S05]  /*1e00*/  @P1 VIADD R4, R4, 0x38 ;  /* 0x0000003804041836 */ /* 0x000fca0000000000 */
[----:B------:R-:W-:-:S04]  /*1e10*/  @P1 PRMT R4, R19, 0x654, R4 ;  /* 0x0000065413041816 */ /* 0x000fc80000000004 */
[----:B------:R0:W-:Y:S01]  /*1e20*/  @P1 SYNCS.ARRIVE.TRANS64.RED.A1T0 RZ, [R4+URZ], RZ ;  /* 0x000000ff04ff19a7 */ /* 0x0001e2000810043f */
[----:B------:R-:W-:-:S13]  /*1e30*/  ISETP.GT.U32.AND P1, PT, R18, 0x1, PT ;  /* 0x000000011200780c */ /* 0x000fda0003f24070 */
[----:B0-----:R-:W-:Y:S05]  /*1e40*/  @P1 BRA `(.L_x_28) ;  /* 0x0000000000041947 */ /* 0x001fea0003800000 */
[----:B------:R-:W-:Y:S01]  /*1e50*/  BPT.TRAP 0x1 ;  /* 0x000000040000795c */ /* 0x000fe20000300000 */
.L_x_28:
[----:B------:R-:W-:Y:S01]  /*1e60*/  UIADD3 UR5, UR5, 0x1, URZ ;  /* 0x0000000105057890 */ /* 0x000fe2000fffe03f */
[C---:B------:R-:W-:Y:S01]  /*1e70*/  ISETP.GT.AND P2, PT, R0.reuse, 0x1, PT ;  /* 0x000000010000780c */ /* 0x040fe20003f44270 */
[----:B------:R-:W-:Y:S02]  /*1e80*/  VIADD R3, R3, 0x1 ;  /* 0x0000000103037836 */ /* 0x000fe40000000000 */
[----:B------:R-:W-:Y:S01]  /*1e90*/  UISETP.NE.AND UP0, UPT, UR5, 0x7, UPT ;  /* 0x000000070500788c */ /* 0x000fe2000bf05270 */
[----:B------:R-:W-:Y:S02]  /*1ea0*/  VIADD R0, R0, 0xffffffff ;  /* 0xffffffff00007836 */ /* 0x000fe40000000000 */
[C---:B------:R-:W-:Y:S01]  /*1eb0*/  ISETP.NE.AND P1, PT, R3.reuse, 0x7, PT ;  /* 0x000000070300780c */ /* 0x040fe20003f25270 */
[----:B------:R-:W-:Y:S02]  /*1ec0*/  USEL UR6, URZ, 0x1, UP0 ;  /* 0x000000013f067887 */ /* 0x000fe40008000000 */
[----:B------:R-:W-:Y:S01]  /*1ed0*/  USEL UR5, UR5, URZ, UP0 ;  /* 0x0000003f05057287 */ /* 0x000fe20008000000 */
[----:B------:R-:W-:-:S03]  /*1ee0*/  SEL R3, R3, RZ, P1 ;  /* 0x000000ff03037207 */ /* 0x000fc60000800000 */
[----:B------:R-:W-:Y:S01]  /*1ef0*/  LOP3.LUT R7, R7, UR6, RZ, 0x3c, !PT ;  /* 0x0000000607077c12 */ /* 0x000fe2000f8e3cff */
[----:B------:R-:W-:Y:S07]  /*1f00*/  @P2 BRA `(.L_x_29) ;  /* 0xfffffff800f82947 */ /* 0x000fee000383ffff */
.L_x_22:
[----:B01----:R-:W0:Y:S02]  /*1f10*/  LDC R0, c[0x0][0x28c] ;  /* 0x0000a300ff007b82 */ /* 0x003e240000000800 */
[----:B0-----:R-:W-:-:S13]  /*1f20*/  ISETP.GE.AND P1, PT, R0, 0x1, PT ;  /* 0x000000010000780c */ /* 0x001fda0003f26270 */
[----:B------:R-:W-:Y:S05]  /*1f30*/  @!P1 BRA `(.L_x_30) ;  /* 0x0000000000509947 */ /* 0x000fea0003800000 */
[----:B------:R-:W-:Y:S05]  /*1f40*/  @!P0 BRA `(.L_x_31) ;  /* 0x0000000000048947 */ /* 0x000fea0003800000 */
[----:B------:R-:W-:Y:S01]  /*1f50*/  BPT.TRAP 0x1 ;  /* 0x000000040000795c */ /* 0x000fe20000300000 */
.L_x_31:
[----:B------:R-:W-:Y:S01]  /*1f60*/  ISETP.NE.AND P0, PT, R22, RZ, PT ;  /* 0x000000ff1600720c */ /* 0x000fe20003f05270 */
[----:B------:R-:W-:Y:S01]  /*1f70*/  BSSY B0, `(.L_x_32) ;  /* 0x000000e000007945 */ /* 0x000fe20003800000 */
[----:B------:R-:W-:-:S11]  /*1f80*/  ISETP.GT.U32.AND P1, PT, R18, 0x1, PT ;  /* 0x000000011200780c */ /* 0x000fd60003f24070 */
[----:B------:R-:W-:Y:S05]  /*1f90*/  @!P0 BRA `(.L_x_33) ;  /* 0x00000000002c8947 */ /* 0x000fea0003800000 */
[----:B------:R-:W-:-:S04]  /*1fa0*/  UIADD3 UR6, UR44, UR41, URZ ;  /* 0x000000292c067290 */ /* 0x000fc8000fffe03f */
[----:B------:R-:W-:-:S04]  /*1fb0*/  UIMAD.WIDE.U32 UR4, UR6, 0x24924925, URZ ;  /* 0x24924925060478a5 */ /* 0x000fc8000f8e003f */
[----:B------:R-:W-:-:S04]  /*1fc0*/  UIADD3 UR4, UR6, -UR5, URZ ;  /* 0x8000000506047290 */ /* 0x000fc8000fffe03f */
[----:B------:R-:W-:-:S04]  /*1fd0*/  ULEA.HI UR4, UR4, UR5, URZ, 0x1f ;  /* 0x0000000504047291 */ /* 0x000fc8000f8ff83f */
[----:B------:R-:W-:-:S04]  /*1fe0*/  USHF.R.U32.HI UR4, URZ, 0x2, UR4 ;  /* 0x000000023f047899 */ /* 0x000fc80008011604 */
[----:B------:R-:W-:-:S06]  /*1ff0*/  UIMAD UR4, UR4, -0x7, UR6 ;  /* 0xfffffff9040478a4 */ /* 0x000fcc000f8e0206 */
[----:B------:R-:W-:-:S04]  /*2000*/  IMAD.U32 R3, RZ, RZ, UR4 ;  /* 0x00000004ff037e24 */ /* 0x000fc8000f8e00ff */
[----:B------:R-:W-:-:S04]  /*2010*/  IMAD R0, R3, 0x8, R6 ;  /* 0x0000000803007824 */ /* 0x000fc800078e0206 */
[----:B------:R-:W-:-:S05]  /*2020*/  VIADD R0, R0, 0x38 ;  /* 0x0000003800007836 */ /* 0x000fca0000000000 */
[----:B------:R-:W-:-:S04]  /*2030*/  PRMT R0, R19, 0x654, R0 ;  /* 0x0000065413007816 */ /* 0x000fc80000000000 */
[----:B------:R0:W-:Y:S03]  /*2040*/  SYNCS.ARRIVE.TRANS64.RED.A1T0 RZ, [R0+URZ], RZ ;  /* 0x000000ff00ff79a7 */ /* 0x0001e6000810043f */
.L_x_33:
[----:B------:R-:W-:Y:S05]  /*2050*/  BSYNC B0 ;  /* 0x0000000000007941 */ /* 0x000fea0003800000 */
.L_x_32:
[----:B------:R-:W-:Y:S05]  /*2060*/  @P1 BRA `(.L_x_30) ;  /* 0x0000000000041947 */ /* 0x000fea0003800000 */
[----:B------:R-:W-:Y:S01]  /*2070*/  BPT.TRAP 0x1 ;  /* 0x000000040000795c */ /* 0x000fe20000300000 */
.L_x_30:
[----:B------:R-:W-:Y:S01]  /*2080*/  UISETP.GE.U32.AND UP1, UPT, UR43, 0x7, UPT ;  /* 0x000000072b00788c */ /* 0x000fe2000bf26070 */
[----:B------:R-:W-:Y:S01]  /*2090*/  IMAD.SHL.U32 R100, R100, 0x80, RZ ;  /* 0x0000008064647824 */ /* 0x000fe200078e00ff */
[----:B------:R-:W-:Y:S01]  /*20a0*/  UIADD3 UR41, UR43, UR41, URZ ;  /* 0x000000292b297290 */ /* 0x000fe2000fffe03f */
[----:B------:R-:W-:Y:S01]  /*20b0*/  SHF.R.S32.HI R11, RZ, 0x1f, R101 ;  /* 0x0000001fff0b7819 */ /* 0x000fe20000011465 */
[----:B------:R-:W-:Y:S01]  /*20c0*/  ULDC UR10, c[0x0][0x288] ;  /* 0x0000a200000a7ab9 */ /* 0x000fe20000000800 */
[----:B------:R-:W-:Y:S01]  /*20d0*/  IMAD.SHL.U32 R6, R103, 0x80, RZ ;  /* 0x0000008067067824 */ /* 0x000fe200078e00ff */
[C---:B------:R-:W-:Y:S01]  /*20e0*/  LOP3.LUT R8, R100.reuse, 0x6, R95, 0xf8, !PT ;  /* 0x0000000664087812 */ /* 0x040fe200078ef85f */
[----:B------:R-:W-:Y:S01]  /*20f0*/  UISETP.GT.U32.AND UP0, UPT, UR41, 0x6, UPT ;  /* 0x000000062900788c */ /* 0x000fe2000bf04070 */
[----:B------:R-:W-:Y:S01]  /*2100*/  ISETP.GE.AND P0, PT, R100, UR10, PT ;  /* 0x0000000a64007c0c */ /* 0x000fe2000bf06270 */
[----:B------:R-:W-:Y:S01]  /*2110*/  ULDC.64 UR6, c[0x0][0x5d0] ;  /* 0x0001740000067ab9 */ /* 0x000fe20000000a00 */
[----:B------:R-:W-:Y:S01]  /*2120*/  ULDC UR11, c[0x0][0x284] ;  /* 0x0000a100000b7ab9 */ /* 0x000fe20000000800 */
[----:B------:R-:W-:Y:S01]  /*2130*/  @UP1 UIMAD.WIDE.U32 UR4, UR41, 0x24924925, URZ ;  /* 0x24924925290418a5 */ /* 0x000fe2000f8e003f */
[----:B------:R-:W-:Y:S01]  /*2140*/  SHF.R.S32.HI R9, RZ, 0x1f, R8 ;  /* 0x0000001fff097819 */ /* 0x000fe20000011408 */
[----:B0-----:R-:W-:Y:S01]  /*2150*/  IMAD R0, R11, UR6, RZ ;  /* 0x000000060b007c24 */ /* 0x001fe2000f8e02ff */
[----:B------:R-:W-:Y:S01]  /*2160*/  UISETP.LT.U32.AND UP0, UPT, UR43, 0x7, UP0 ;  /* 0x000000072b00788c */ /* 0x000fe20008701070 */
[----:B------:R-:W-:Y:S01]  /*2170*/  ISETP.GE.OR P0, PT, R6, UR11, P0 ;  /* 0x0000000b06007c0c */ /* 0x000fe20008706670 */
[----:B------:R-:W-:Y:S01]  /*2180*/  @UP1 UIADD3 UR4, UR41, -UR5, URZ ;  /* 0x8000000529041290 */ /* 0x000fe2000fffe03f */
[C---:B------:R-:W-:Y:S01]  /*2190*/  IMAD R3, R101.reuse, UR7, R0 ;  /* 0x0000000765037c24 */ /* 0x040fe2000f8e0200 */
[----:B------:R-:W-:Y:S01]  /*21a0*/  ULDC.64 UR8, c[0x0][0x5c8] ;  /* 0x0001720000087ab9 */ /* 0x000fe20000000a00 */
[----:B------:R-:W-:Y:S01]  /*21b0*/  IMAD.WIDE.U32 R4, R101, UR6, R8 ;  /* 0x0000000665047c25 */ /* 0x000fe2000f8e0008 */
[----:B------:R-:W-:-:S02]  /*21c0*/  USEL UR6, URZ, 0x1, !UP0 ;  /* 0x000000013f067887 */ /* 0x000fc4000c000000 */
[----:B------:R-:W-:Y:S01]  /*21d0*/  @UP1 ULEA.HI UR4, UR4, UR5, URZ, 0x1f ;  /* 0x0000000504041291 */ /* 0x000fe2000f8ff83f */
[----:B------:R-:W-:Y:S01]  /*21e0*/  IMAD.WIDE R104, R103, 0x80, R88 ;  /* 0x0000008067687825 */ /* 0x000fe200078e0258 */
[----:B------:R-:W-:Y:S02]  /*21f0*/  ULOP3.LUT UR40, UR40, UR6, URZ, 0x3c, !UPT ;  /* 0x0000000628287292 */ /* 0x000fe4000f8e3c3f */
[----:B------:R-:W-:Y:S01]  /*2200*/  @UP1 USHF.R.U32.HI UR4, URZ, 0x2, UR4 ;  /* 0x000000023f041899 */ /* 0x000fe20008011604 */
[----:B------:R-:W-:Y:S02]  /*2210*/  IMAD.IADD R5, R5, 0x1, R3 ;  /* 0x0000000105057824 */ /* 0x000fe400078e0203 */
[----:B------:R-:W-:Y:S01]  /*2220*/  IMAD R3, R105, UR8, RZ ;  /* 0x0000000869037c24 */ /* 0x000fe2000f8e02ff */
[----:B------:R-:W-:Y:S01]  /*2230*/  @UP1 ULOP3.LUT UR40, UR40, 0x1, UR4, 0x78, !UPT ;  /* 0x0000000128281892 */ /* 0x000fe2000f8e7804 */
[----:B------:R-:W-:-:S04]  /*2240*/  IMAD.WIDE.U32 R106, R104, UR8, R4 ;  /* 0x00000008686a7c25 */ /* 0x000fc8000f8e0004 */
[----:B------:R-:W-:Y:S02]  /*2250*/  IMAD R7, R104, UR9, R3 ;  /* 0x0000000968077c24 */ /* 0x000fe4000f8e0203 */
[----:B------:R-:W-:Y:S01]  /*2260*/  IMAD.MOV.U32 R0, RZ, RZ, -0x1 ;  /* 0xffffffffff007424 */ /* 0x000fe200078e00ff */
[----:B------:R-:W-:Y:S06]  /*2270*/  @P0 BRA `(.L_x_34) ;  /* 0x00000040001c0947 */ /* 0x000fec0003800000 */
[----:B-----5:R-:W-:Y:S01]  /*2280*/  FSETP.NEU.AND P0, PT, R90, RZ, PT ;  /* 0x000000ff5a00720b */ /* 0x020fe20003f0d000 */
[----:B------:R-:W-:Y:S01]  /*2290*/  IMAD.IADD R4, R94, 0x1, -R100 ;  /* 0x000000015e047824 */ /* 0x000fe200078e0a64 */
[----:B------:R-:W-:Y:S01]  /*22a0*/  BSSY B0, `(.L_x_34) ;  /* 0x0000404000007945 */ /* 0x000fe20003800000 */
[----:B------:R-:W-:Y:S02]  /*22b0*/  IMAD.IADD R3, R99, 0x1, -R6 ;  /* 0x0000000163037824 */ /* 0x000fe400078e0a06 */
[----:B------:R-:W-:Y:S01]  /*22c0*/  IMAD.IADD R103, R107, 0x1, R7 ;  /* 0x000000016b677824 */ /* 0x000fe200078e0207 */
[----:B------:R-:W-:-:S04]  /*22d0*/  ISETP.GT.AND P2, PT, R4, RZ, PT ;  /* 0x000000ff0400720c */ /* 0x000fc80003f44270 */
[----:B------:R-:W-:-:S03]  /*22e0*/  ISETP.GT.AND P1, PT, R3, RZ, P2 ;  /* 0x000000ff0300720c */ /* 0x000fc60001724270 */
[----:B------:R-:W-:Y:S10]  /*22f0*/  @!P0 BRA `(.L_x_35) ;  /* 0x0000002c00288947 */ /* 0x000ff40003800000 */
[----:B------:R-:W0:Y:S01]  /*2300*/  LDC.64 R110, c[0x0][0x5b8] ;  /* 0x00016e00ff6e7b82 */ /* 0x000e220000000a00 */
[----:B------:R-:W-:-:S07]  /*2310*/  ULDC.64 UR4, c[0x0][0x5c0] ;  /* 0x0001700000047ab9 */ /* 0x000fce0000000a00 */
[----:B------:R-:W1:Y:S08]  /*2320*/  LDC.64 R112, c[0x0][0x5b0] ;  /* 0x00016c00ff707b82 */ /* 0x000e700000000a00 */
[----:B------:R-:W2:Y:S01]  /*2330*/  LDC.64 R114, c[0x0][0x5a8] ;  /* 0x00016a00ff727b82 */ /* 0x000ea20000000a00 */
[-C--:B0-----:R-:W-:Y:S02]  /*2340*/  IMAD R6, R11, R110.reuse, RZ ;  /* 0x0000006e0b067224 */ /* 0x081fe400078e02ff */
[----:B------:R-:W-:-:S04]  /*2350*/  IMAD.WIDE.U32 R108, R101, R110, R8 ;  /* 0x0000006e656c7225 */ /* 0x000fc800078e0008 */
[----:B------:R-:W-:Y:S02]  /*2360*/  IMAD R107, R101, R111, R6 ;  /* 0x0000006f656b7224 */ /* 0x000fe400078e0206 */
[-C--:B-1----:R-:W-:Y:S02]  /*2370*/  IMAD R5, R105, R112.reuse, RZ ;  /* 0x0000007069057224 */ /* 0x082fe400078e02ff */
[----:B------:R-:W-:Y:S02]  /*2380*/  IMAD.IADD R13, R109, 0x1, R107 ;  /* 0x000000016d0d7824 */ /* 0x000fe400078e026b */
[----:B------:R-:W-:Y:S02]  /*2390*/  IMAD.MOV.U32 R12, RZ, RZ, R108 ;  /* 0x000000ffff0c7224 */ /* 0x000fe400078e006c */
[C---:B------:R-:W-:Y:S02]  /*23a0*/  IMAD R111, R104.reuse, R113, R5 ;  /* 0x00000071686f7224 */ /* 0x040fe400078e0205 */
[----:B------:R-:W-:-:S04]  /*23b0*/  IMAD.WIDE.U32 R6, R104, R112, R12 ;  /* 0x0000007068067225 */ /* 0x000fc800078e000c */
[----:B------:R-:W-:Y:S01]  /*23c0*/  IMAD.IADD R5, R7, 0x1, R111 ;  /* 0x0000000107057824 */ /* 0x000fe200078e026f */
[----:B--2---:R-:W-:-:S04]  /*23d0*/  LEA R14, P0, R6, R114, 0x1 ;  /* 0x00000072060e7211 */ /* 0x004fc800078008ff */
[----:B------:R-:W-:-:S05]  /*23e0*/  LEA.HI.X R15, R6, R115, R5, 0x1, P0 ;  /* 0x00000073060f7211 */ /* 0x000fca00000f0c05 */
[----:B------:R0:W2:Y:S01]  /*23f0*/  @P1 LDG.E.LTC128B.U16 R5, desc[UR38][R14.64] ;  /* 0x000000260e051981 */ /* 0x0000a2000c1e1520 */
[----:B------:R-:W-:Y:S01]  /*2400*/  LEA R10, P0, R106, UR4, 0x1 ;  /* 0x000000046a0a7c11 */ /* 0x000fe2000f8008ff */
[----:B------:R-:W-:Y:S01]  /*2410*/  IMAD.WIDE.U32 R6, R104, R112, R8 ;  /* 0x0000007068067225 */ /* 0x000fe200078e0008 */
[----:B------:R-:W-:Y:S03]  /*2420*/  BSSY B1, `(.L_x_36) ;  /* 0x0000012000017945 */ /* 0x000fe60003800000 */
[----:B------:R-:W-:Y:S02]  /*2430*/  IMAD.IADD R7, R111, 0x1, R7 ;  /* 0x000000016f077824 */ /* 0x000fe400078e0207 */
[----:B------:R-:W-:Y:S01]  /*2440*/  IMAD.WIDE.U32 R20, R101, R110, R6 ;  /* 0x0000006e65147225 */ /* 0x000fe200078e0006 */
[----:B0-----:R-:W-:-:S03]  /*2450*/  SHF.L.U64.HI R15, R112, 0x3, R113 ;  /* 0x00000003700f7819 */ /* 0x001fc60000010271 */
[----:B------:R-:W-:Y:S01]  /*2460*/  IMAD.IADD R7, R107, 0x1, R21 ;  /* 0x000000016b077824 */ /* 0x000fe200078e0215 */
[----:B------:R-:W-:Y:S01]  /*2470*/  LEA R6, P4, R20, R114, 0x1 ;  /* 0x0000007214067211 */ /* 0x000fe200078808ff */
[----:B------:R-:W-:-:S03]  /*2480*/  IMAD.SHL.U32 R14, R112, 0x8, RZ ;  /* 0x00000008700e7824 */ /* 0x000fc600078e00ff */
[----:B------:R-:W-:Y:S01]  /*2490*/  LEA.HI.X R7, R20, R115, R7, 0x1, P4 ;  /* 0x0000007314077211 */ /* 0x000fe200020f0c07 */
[----:B--2---:R-:W-:-:S05]  /*24a0*/  HADD2.F32 R11, -RZ, R5.H0_H0 ;  /* 0x20000005ff0b7230 */ /* 0x004fca0000004100 */
[----:B------:R-:W-:-:S04]  /*24b0*/  FMUL R11, R11, R90 ;  /* 0x0000005a0b0b7220 */ /* 0x000fc80000400000 */
[----:B------:R-:W-:Y:S01]  /*24c0*/  FFMA R24, R24, R23, R11 ;  /* 0x0000001718187223 */ /* 0x000fe2000000000b */
[----:B------:R-:W-:Y:S02]  /*24d0*/  LEA.HI.X R11, R106, UR5, R103, 0x1, P0 ;  /* 0x000000056a0b7c11 */ /* 0x000fe400080f0c67 */
[----:B------:R-:W-:Y:S02]  /*24e0*/  ISETP.GT.AND P0, PT, R4, 0x1, PT ;  /* 0x000000010400780c */ /* 0x000fe40003f04270 */
[----:B------:R-:W-:Y:S02]  /*24f0*/  F2FP.F16.F32.PACK_AB R24, RZ, R24 ;  /* 0x00000018ff18723e */ /* 0x000fe400000000ff */
[----:B------:R-:W-:-:S03]  /*2500*/  ISETP.GT.AND P3, PT, R3, RZ, P0 ;  /* 0x000000ff0300720c */ /* 0x000fc60000764270 */
[----:B------:R0:W-:Y:S10]  /*2510*/  @P1 STG.E.U16 desc[UR38][R10.64], R24 ;  /* 0x000000180a001986 */ /* 0x0001f4000c101526 */
[----:B------:R-:W-:Y:S05]  /*2520*/  @!P3 BRA `(.L_x_37) ;  /* 0x000000000004b947 */ /* 0x000fea0003800000 */
[----:B------:R1:W5:Y:S02]  /*2530*/  LDG.E.LTC128B.U16 R5, desc[UR38][R6.64+0x2] ;  /* 0x0000022606057981 */ /* 0x000364000c1e1520 */
.L_x_37:
[----:B------:R-:W-:Y:S05]  /*2540*/  BSYNC B1 ;  /* 0x0000000000017941 */ /* 0x000fea0003800000 */
.L_x_36:
[----:B-----5:R-:W-:Y:S01]  /*2550*/  HADD2.F32 R103, -RZ, R5.H0_H0 ;  /* 0x20000005ff677230 */ /* 0x020fe20000004100 */
[----:B------:R-:W-:Y:S01]  /*2560*/  ISETP.GT.AND P2, PT, R3, 0x8, P2 ;  /* 0x000000080300780c */ /* 0x000fe20001744270 */
[----:B------:R-:W-:Y:S01]  /*2570*/  IMAD.WIDE.U32 R20, R104, R112, R14 ;  /* 0x0000007068147225 */ /* 0x000fe200078e000e */
[----:B0-----:R-:W-:-:S03]  /*2580*/  PRMT R24, R5, 0x7610, R24 ;  /* 0x0000761005187816 */ /* 0x001fc60000000018 */
[----:B------:R-:W-:Y:S01]  /*2590*/  FMUL R12, R103, R90 ;  /* 0x0000005a670c7220 */ /* 0x000fe20000400000 */
[----:B------:R-:W-:Y:S01]  /*25a0*/  IMAD.IADD R111, R111, 0x1, R21 ;  /* 0x000000016f6f7824 */ /* 0x000fe200078e0215 */
[----:B------:R-:W-:Y:S02]  /*25b0*/  IADD3 R108, P1, R108, R20, RZ ;  /* 0x000000146c6c7210 */ /* 0x000fe40007f3e0ff */
[----:B------:R-:W-:-:S03]  /*25c0*/  FFMA R12, R25, R23, R12 ;  /* 0x00000017190c7223 */ /* 0x000fc6000000000c */
[----:B------:R-:W-:Y:S01]  /*25d0*/  IMAD.X R13, R111, 0x1, R13, P1 ;  /* 0x000000016f0d7824 */ /* 0x000fe200008e060d */
[C---:B------:R-:W-:Y:S02]  /*25e0*/  LEA R14, P1, R108.reuse, R114, 0x1 ;  /* 0x000000726c0e7211 */ /* 0x040fe400078208ff */
[----:B------:R-:W-:Y:S02]  /*25f0*/  F2FP.F16.F32.PACK_AB R12, RZ, R12 ;  /* 0x0000000cff0c723e */ /* 0x000fe400000000ff */
[----:B------:R-:W-:Y:S02]  /*2600*/  LEA.HI.X R15, R108, R115, R13, 0x1, P1 ;  /* 0x000000736c0f7211 */ /* 0x000fe400008f0c0d */
[----:B------:R-:W-:-:S05]  /*2610*/  PRMT R21, R12, 0x7610, R21 ;  /* 0x000076100c157816 */ /* 0x000fca0000000015 */
[----:B------:R0:W-:Y:S04]  /*2620*/  @P3 STG.E.U16 desc[UR38][R10.64+0x2], R21 ;  /* 0x000002150a003986 */ /* 0x0001e8000c101526 */
[----:B------:R-:W2:Y:S01]  /*2630*/  @P2 LDG.E.LTC128B.U16 R24, desc[UR38][R14.64] ;  /* 0x000000260e182981 */ /* 0x000ea2000c1e1520 */
[----:B------:R-:W-:Y:S01]  /*2640*/  IADD3 R20, P1, R8, R20, RZ ;  /* 0x0000001408147210 */ /* 0x000fe20007f3e0ff */
[----:B------:R-:W-:Y:S01]  /*2650*/  BSSY B1, `(.L_x_38) ;  /* 0x0000011000017945 */ /* 0x000fe20003800000 */
[----:B------:R-:W-:Y:S02]  /*2660*/  SHF.L.U64.HI R13, R91, 0x1, R92 ;  /* 0x000000015b0d7819 */ /* 0x000fe4000001025c */
[----:B------:R-:W-:Y:S01]  /*2670*/  ISETP.GT.AND P0, PT, R3, 0x8, P0 ;  /* 0x000000080300780c */ /* 0x000fe20000704270 */
[----:B0-----:R-:W-:Y:S01]  /*2680*/  IMAD.X R21, R9, 0x1, R111, P1 ;  /* 0x0000000109157824 */ /* 0x001fe200008e066f */
[----:B------:R-:W-:Y:S01]  /*2690*/  LEA R12, P1, R91, R10, 0x1 ;  /* 0x0000000a5b0c7211 */ /* 0x000fe200078208ff */
[----:B------:R-:W-:-:S04]  /*26a0*/  IMAD.WIDE.U32 R20, R101, R110, R20 ;  /* 0x0000006e65147225 */ /* 0x000fc800078e0014 */
[----:B------:R-:W-:Y:S01]  /*26b0*/  IMAD.X R13, R13, 0x1, R11, P1 ;  /* 0x000000010d0d7824 */ /* 0x000fe200008e060b */
[----:B------:R-:W-:Y:S01]  /*26c0*/  LEA R8, P3, R20, R114, 0x1 ;  /* 0x0000007214087211 */ /* 0x000fe200078608ff */
[----:B------:R-:W-:-:S05]  /*26d0*/  IMAD.IADD R9, R107, 0x1, R21 ;  /* 0x000000016b097824 */ /* 0x000fca00078e0215 */
[----:B------:R-:W-:Y:S01]  /*26e0*/  LEA.HI.X R9, R20, R115, R9, 0x1, P3 ;  /* 0x0000007314097211 */ /* 0x000fe200018f0c09 */
[----:B--2---:R-:W-:-:S05]  /*26f0*/  HADD2.F32 R5, -RZ, R24.H0_H0 ;  /* 0x20000018ff057230 */ /* 0x004fca0000004100 */
[----:B------:R-:W-:-:S04]  /*2700*/  FMUL R5, R5, R90 ;  /* 0x0000005a05057220 */ /* 0x000fc80000400000 */
[----:B------:R-:W-:-:S05]  /*2710*/  FFMA R5, R26, R23, R5 ;  /* 0x000000171a057223 */ /* 0x000fca0000000005 */
[----:B------:R-:W-:-:S05]  /*2720*/  F2FP.F16.F32.PACK_AB R5, RZ, R5 ;  /* 0x00000005ff05723e */ /* 0x000fca00000000ff */
[----:B------:R0:W-:Y:S01]  /*2730*/  @P2 STG.E.U16 desc[UR38][R12.64], R5 ;  /* 0x000000050c002986 */ /* 0x0001e2000c101526 */
[----:B------:R-:W-:Y:S05]  /*2740*/  @!P0 BRA `(.L_x_39) ;  /* 0x0000000000048947 */ /* 0x000fea0003800000 */
[----:B------:R2:W5:Y:S02]  /*2750*/  LDG.E.LTC128B.U16 R24, desc[UR38][R8.64+0x2] ;  /* 0x0000022608187981 */ /* 0x000564000c1e1520 */
.L_x_39:
[----:B------:R-:W-:Y:S05]  /*2760*/  BSYNC B1 ;  /* 0x0000000000017941 */ /* 0x000fea0003800000 */
.L_x_38:
[----:B0----5:R-:W-:Y:S01]  /*2770*/  HADD2.F32 R5, -RZ, R24.H0_H0 ;  /* 0x20000018ff057230 */ /* 0x021fe20000004100 */
[----:B------:R-:W-:Y:S01]  /*2780*/  ISETP.GT.AND P1, PT, R4, 0x8, PT ;  /* 0x000000080400780c */ /* 0x000fe20003f24270 */
[----:B------:R-:W-:Y:S03]  /*2790*/  BSSY B1, `(.L_x_40) ;  /* 0x0000008000017945 */ /* 0x000fe60003800000 */
[----:B------:R-:W-:Y:S01]  /*27a0*/  FMUL R14, R5, R90 ;  /* 0x0000005a050e7220 */ /* 0x000fe20000400000 */
[----:B------:R-:W-:-:S03]  /*27b0*/  ISETP.GT.AND P2, PT, R3, RZ, P1 ;  /* 0x000000ff0300720c */ /* 0x000fc60000f44270 */
[----:B------:R-:W-:-:S05]  /*27c0*/  FFMA R14, R27, R23, R14 ;  /* 0x000000171b0e7223 */ /* 0x000fca000000000e */
[----:B------:R-:W-:-:S05]  /*27d0*/  F2FP.F16.F32.PACK_AB R14, RZ, R14 ;  /* 0x0000000eff0e723e */ /* 0x000fca00000000ff */
[----:B------:R0:W-:Y:S01]  /*27e0*/  @P0 STG.E.U16 desc[UR38][R12.64+0x2], R14 ;  /* 0x0000020e0c000986 */ /* 0x0001e2000c101526 */
[----:B------:R-:W-:Y:S05]  /*27f0*/  @!P2 BRA `(.L_x_41) ;  /* 0x000000000004a947 */ /* 0x000fea0003800000 */
[----:B------:R3:W5:Y:S02]  /*2800*/  LDG.E.LTC128B.U16 R24, desc[UR38][R6.64+0x10] ;  /* 0x0000102606187981 */ /* 0x000764000c1e1520 */
.L_x_41:
[----:B------:R-:W-:Y:S05]  /*2810*/  BSYNC B1 ;  /* 0x0000000000017941 */ /* 0x000fea0003800000 */
.L_x_40:
[----:B-----5:R-:W-:Y:S01]  /*2820*/  HADD2.F32 R5, -RZ, R24.H0_H0 ;  /* 0x20000018ff057230 */ /* 0x020fe20000004100 */
        /* <DEDUP_REMOVED lines=9> */
.L_x_43:
[----:B------:R-:W-:Y:S05]  /*28c0*/  BSYNC B1 ;  /* 0x0000000000017941 */ /* 0x000fea0003800000 */
.L_x_42:
[----:B----45:R-:W-:Y:S01]  /*28d0*/  HADD2.F32 R5, -RZ, R24.H0_H0 ;  /* 0x20000018ff057230 */ /* 0x030fe20000004100 */
[----:B------:R-:W-:Y:S01]  /*28e0*/  ISETP.GT.AND P1, PT, R3, 0x8, P1 ;  /* 0x000000080300780c */ /* 0x000fe20000f24270 */
[----:B------:R-:W-:Y:S03]  /*28f0*/  BSSY B1, `(.L_x_44) ;  /* 0x0000007000017945 */ /* 0x000fe60003800000 */
[----:B0-----:R-:W-:-:S04]  /*2900*/  FMUL R14, R5, R90 ;  /* 0x0000005a050e7220 */ /* 0x001fc80000400000 */
[----:B------:R-:W-:-:S05]  /*2910*/  FFMA R14, R29, R23, R14 ;  /* 0x000000171d0e7223 */ /* 0x000fca000000000e */
[----:B------:R-:W-:-:S05]  /*2920*/  F2FP.F16.F32.PACK_AB R14, RZ, R14 ;  /* 0x0000000eff0e723e */ /* 0x000fca00000000ff */
[----:B------:R0:W-:Y:S01]  /*2930*/  @P3 STG.E.U16 desc[UR38][R10.64+0x12], R14 ;  /* 0x0000120e0a003986 */ /* 0x0001e2000c101526 */
[----:B------:R-:W-:Y:S05]  /*2940*/  @!P1 BRA `(.L_x_45) ;  /* 0x0000000000049947 */ /* 0x000fea0003800000 */
[----:B------:R4:W5:Y:S02]  /*2950*/  LDG.E.LTC128B.U16 R24, desc[UR38][R8.64+0x10] ;  /* 0x0000102608187981 */ /* 0x000964000c1e1520 */
.L_x_45:
[----:B------:R-:W-:Y:S05]  /*2960*/  BSYNC B1 ;  /* 0x0000000000017941 */ /* 0x000fea0003800000 */
.L_x_44:
[----:B-----5:R-:W-:Y:S01]  /*2970*/  HADD2.F32 R5, -RZ, R24.H0_H0 ;  /* 0x20000018ff057230 */ /* 0x020fe20000004100 */
[----:B------:R-:W-:Y:S01]  /*2980*/  ISETP.GT.AND P0, PT, R3, 0x8, P0 ;  /* 0x000000080300780c */ /* 0x000fe20000704270 */
[----:B------:R-:W-:Y:S03]  /*2990*/  BSSY B1, `(.L_x_46) ;  /* 0x0000007000017945 */ /* 0x000fe60003800000 */
[----:B------:R-:W-:-:S04]  /*29a0*/  FMUL R5, R5, R90 ;  /* 0x0000005a05057220 */ /* 0x000fc80000400000 */
[----:B------:R-:W-:-:S05]  /*29b0*/  FFMA R5, R30, R23, R5 ;  /* 0x000000171e057223 */ /* 0x000fca0000000005 */
[----:B------:R-:W-:-:S05]  /*29c0*/  F2FP.F16.F32.PACK_AB R5, RZ, R5 ;  /* 0x00000005ff05723e */ /* 0x000fca00000000ff */
[----:B------:R0:W-:Y:S01]  /*29d0*/  @P1 STG.E.U16 desc[UR38][R12.64+0x10], R5 ;  /* 0x000010050c001986 */ /* 0x0001e2000c101526 */
[----:B------:R-:W-:Y:S05]  /*29e0*/  @!P0 BRA `(.L_x_47) ;  /* 0x0000000000048947 */ /* 0x000fea0003800000 */
[----:B------:R0:W5:Y:S02]  /*29f0*/  LDG.E.LTC128B.U16 R24, desc[UR38][R8.64+0x12] ;  /* 0x0000122608187981 */ /* 0x000164000c1e1520 */
.L_x_47:
[----:B------:R-:W-:Y:S05]  /*2a00*/  BSYNC B1 ;  /* 0x0000000000017941 */ /* 0x000fea0003800000 */
.L_x_46:
        /* <DEDUP_REMOVED lines=10> */
.L_x_49:
[----:B------:R-:W-:Y:S05]  /*2ab0*/  BSYNC B1 ;  /* 0x0000000000017941 */ /* 0x000fea0003800000 */
.L_x_48:
        /* <DEDUP_REMOVED lines=10> */
.L_x_51:
[----:B------:R-:W-:Y:S05]  /*2b60*/  BSYNC B1 ;  /* 0x0000000000017941 */ /* 0x000fea0003800000 */
.L_x_50:
[----:B0----5:R-:W-:Y:S01]  /*2b70*/  HADD2.F32 R5, -RZ, R24.H0_H0 ;  /* 0x20000018ff057230 */ /* 0x021fe20000004100 */
        /* <DEDUP_REMOVED lines=8> */
.L_x_53:
[----:B------:R-:W-:Y:S05]  /*2c00*/  BSYNC B1 ;  /* 0x0000000000017941 */ /* 0x000fea0003800000 */
.L_x_52:
        /* <DEDUP_REMOVED lines=9> */
.L_x_55:
[----:B------:R-:W-:Y:S05]  /*2ca0*/  BSYNC B1 ;  /* 0x0000000000017941 */ /* 0x000fea0003800000 */
.L_x_54:
        /* <DEDUP_REMOVED lines=10> */
.L_x_57:
[----:B------:R-:W-:Y:S05]  /*2d50*/  BSYNC B1 ;  /* 0x0000000000017941 */ /* 0x000fea0003800000 */
.L_x_56:
        /* <DEDUP_REMOVED lines=10> */
.L_x_59:
[----:B------:R-:W-:Y:S05]  /*2e00*/  BSYNC B1 ;  /* 0x0000000000017941 */ /* 0x000fea0003800000 */
.L_x_58:
        /* <DEDUP_REMOVED lines=9> */
.L_x_61:
[----:B------:R-:W-:Y:S05]  /*2ea0*/  BSYNC B1 ;  /* 0x0000000000017941 */ /* 0x000fea0003800000 */
.L_x_60:
        /* <DEDUP_REMOVED lines=9> */
.L_x_63:
[----:B------:R-:W-:Y:S05]  /*2f40*/  BSYNC B1 ;  /* 0x0000000000017941 */ /* 0x000fea0003800000 */
.L_x_62:
        /* <DEDUP_REMOVED lines=10> */
.L_x_65:
[----:B------:R-:W-:Y:S05]  /*2ff0*/  BSYNC B1 ;  /* 0x0000000000017941 */ /* 0x000fea0003800000 */
.L_x_64:
        /* <DEDUP_REMOVED lines=10> */
.L_x_67:
[----:B------:R-:W-:Y:S05]  /*30a0*/  BSYNC B1 ;  /* 0x0000000000017941 */ /* 0x000fea0003800000 */
.L_x_66:
        /* <DEDUP_REMOVED lines=9> */
.L_x_69:
[----:B------:R-:W-:Y:S05]  /*3140*/  BSYNC B1 ;  /* 0x0000000000017941 */ /* 0x000fea0003800000 */
.L_x_68:
        /* <DEDUP_REMOVED lines=9> */
.L_x_71:
[----:B------:R-:W-:Y:S05]  /*31e0*/  BSYNC B1 ;  /* 0x0000000000017941 */ /* 0x000fea0003800000 */
.L_x_70:
        /* <DEDUP_REMOVED lines=10> */
.L_x_73:
[----:B------:R-:W-:Y:S05]  /*3290*/  BSYNC B1 ;  /* 0x0000000000017941 */ /* 0x000fea0003800000 */
.L_x_72:
        /* <DEDUP_REMOVED lines=10> */
.L_x_75:
[----:B------:R-:W-:Y:S05]  /*3340*/  BSYNC B1 ;  /* 0x0000000000017941 */ /* 0x000fea0003800000 */
.L_x_74:
        /* <DEDUP_REMOVED lines=9> */
.L_x_77:
[----:B------:R-:W-:Y:S05]  /*33e0*/  BSYNC B1 ;  /* 0x0000000000017941 */ /* 0x000fea0003800000 */
.L_x_76:
        /* <DEDUP_REMOVED lines=9> */
.L_x_79:
[----:B------:R-:W-:Y:S05]  /*3480*/  BSYNC B1 ;  /* 0x0000000000017941 */ /* 0x000fea0003800000 */
.L_x_78:
        /* <DEDUP_REMOVED lines=10> */
.L_x_81:
[----:B------:R-:W-:Y:S05]  /*3530*/  BSYNC B1 ;  /* 0x0000000000017941 */ /* 0x000fea0003800000 */
.L_x_80:
        /* <DEDUP_REMOVED lines=10> */
.L_x_83:
[----:B------:R-:W-:Y:S05]  /*35e0*/  BSYNC B1 ;  /* 0x0000000000017941 */ /* 0x000fea0003800000 */
.L_x_82:
        /* <DEDUP_REMOVED lines=9> */
.L_x_85:
[----:B------:R-:W-:Y:S05]  /*3680*/  BSYNC B1 ;  /* 0x0000000000017941 */ /* 0x000fea0003800000 */
.L_x_84:
        /* <DEDUP_REMOVED lines=9> */
.L_x_87:
[----:B------:R-:W-:Y:S05]  /*3720*/  BSYNC B1 ;  /* 0x0000000000017941 */ /* 0x000fea0003800000 */
.L_x_86:
        /* <DEDUP_REMOVED lines=10> */
.L_x_89:
[----:B------:R-:W-:Y:S05]  /*37d0*/  BSYNC B1 ;  /* 0x0000000000017941 */ /* 0x000fea0003800000 */
.L_x_88:
        /* <DEDUP_REMOVED lines=10> */
.L_x_91:
[----:B------:R-:W-:Y:S05]  /*3880*/  BSYNC B1 ;  /* 0x0000000000017941 */ /* 0x000fea0003800000 */
.L_x_90:
        /* <DEDUP_REMOVED lines=9> */
.L_x_93:
[----:B------:R-:W-:Y:S05]  /*3920*/  BSYNC B1 ;  /* 0x0000000000017941 */ /* 0x000fea0003800000 */
.L_x_92:
        /* <DEDUP_REMOVED lines=9> */
.L_x_95:
[----:B------:R-:W-:Y:S05]  /*39c0*/  BSYNC B1 ;  /* 0x0000000000017941 */ /* 0x000fea0003800000 */
.L_x_94:
        /* <DEDUP_REMOVED lines=10> */
.L_x_97:
[----:B------:R-:W-:Y:S05]  /*3a70*/  BSYNC B1 ;  /* 0x0000000000017941 */ /* 0x000fea0003800000 */
.L_x_96:
        /* <DEDUP_REMOVED lines=10> */
.L_x_99:
[----:B------:R-:W-:Y:S05]  /*3b20*/  BSYNC B1 ;  /* 0x0000000000017941 */ /* 0x000fea0003800000 */
.L_x_98:
        /* <DEDUP_REMOVED lines=9> */
.L_x_101:
[----:B------:R-:W-:Y:S05]  /*3bc0*/  BSYNC B1 ;  /* 0x0000000000017941 */ /* 0x000fea0003800000 */
.L_x_100:
        /* <DEDUP_REMOVED lines=9> */
.L_x_103:
[----:B------:R-:W-:Y:S05]  /*3c60*/  BSYNC B1 ;  /* 0x0000000000017941 */ /* 0x000fea0003800000 */
.L_x_102:
        /* <DEDUP_REMOVED lines=10> */
.L_x_105:
[----:B------:R-:W-:Y:S05]  /*3d10*/  BSYNC B1 ;  /* 0x0000000000017941 */ /* 0x000fea0003800000 */
.L_x_104:
        /* <DEDUP_REMOVED lines=10> */
.L_x_107:
[----:B------:R-:W-:Y:S05]  /*3dc0*/  BSYNC B1 ;  /* 0x0000000000017941 */ /* 0x000fea0003800000 */
.L_x_106:
        /* <DEDUP_REMOVED lines=9> */
.L_x_109:
[----:B------:R-:W-:Y:S05]  /*3e60*/  BSYNC B1 ;  /* 0x0000000000017941 */ /* 0x000fea0003800000 */
.L_x_108:
        /* <DEDUP_REMOVED lines=9> */
.L_x_111:
[----:B------:R-:W-:Y:S05]  /*3f00*/  BSYNC B1 ;  /* 0x0000000000017941 */ /* 0x000fea0003800000 */
.L_x_110:
        /* <DEDUP_REMOVED lines=10> */
.L_x_113:
[----:B------:R-:W-:Y:S05]  /*3fb0*/  BSYNC B1 ;  /* 0x0000000000017941 */ /* 0x000fea0003800000 */
.L_x_112:
        /* <DEDUP_REMOVED lines=10> */
.L_x_115:
[----:B------:R-:W-:Y:S05]  /*4060*/  BSYNC B1 ;  /* 0x0000000000017941 */ /* 0x000fea0003800000 */
.L_x_114:
        /* <DEDUP_REMOVED lines=9> */
.L_x_117:
[----:B------:R-:W-:Y:S05]  /*4100*/  BSYNC B1 ;  /* 0x0000000000017941 */ /* 0x000fea0003800000 */
.L_x_116:
        /* <DEDUP_REMOVED lines=9> */
.L_x_119:
[----:B------:R-:W-:Y:S05]  /*41a0*/  BSYNC B1 ;  /* 0x0000000000017941 */ /* 0x000fea0003800000 */
.L_x_118:
        /* <DEDUP_REMOVED lines=10> */
.L_x_121:
[----:B------:R-:W-:Y:S05]  /*4250*/  BSYNC B1 ;  /* 0x0000000000017941 */ /* 0x000fea0003800000 */
.L_x_120:
        /* <DEDUP_REMOVED lines=10> */
.L_x_123:
[----:B------:R-:W-:Y:S05]  /*4300*/  BSYNC B1 ;  /* 0x0000000000017941 */ /* 0x000fea0003800000 */
.L_x_122:
        /* <DEDUP_REMOVED lines=9> */
.L_x_125:
[----:B------:R-:W-:Y:S05]  /*43a0*/  BSYNC B1 ;  /* 0x0000000000017941 */ /* 0x000fea0003800000 */
.L_x_124:
        /* <DEDUP_REMOVED lines=9> */
.L_x_127:
[----:B------:R-:W-:Y:S05]  /*4440*/  BSYNC B1 ;  /* 0x0000000000017941 */ /* 0x000fea0003800000 */
.L_x_126:
        /* <DEDUP_REMOVED lines=10> */
.L_x_129:
[----:B------:R-:W-:Y:S05]  /*44f0*/  BSYNC B1 ;  /* 0x0000000000017941 */ /* 0x000fea0003800000 */
.L_x_128:
        /* <DEDUP_REMOVED lines=10> */
.L_x_131:
[----:B------:R-:W-:Y:S05]  /*45a0*/  BSYNC B1 ;  /* 0x0000000000017941 */ /* 0x000fea0003800000 */
.L_x_130:
        /* <DEDUP_REMOVED lines=9> */
.L_x_133:
[----:B------:R-:W-:Y:S05]  /*4640*/  BSYNC B1 ;  /* 0x0000000000017941 */ /* 0x000fea0003800000 */
.L_x_132:
        /* <DEDUP_REMOVED lines=9> */
.L_x_135:
[----:B------:R-:W-:Y:S05]  /*46e0*/  BSYNC B1 ;  /* 0x0000000000017941 */ /* 0x000fea0003800000 */
.L_x_134:
        /* <DEDUP_REMOVED lines=10> */
.L_x_137:
[----:B------:R-:W-:Y:S05]  /*4790*/  BSYNC B1 ;  /* 0x0000000000017941 */ /* 0x000fea0003800000 */
.L_x_136:
        /* <DEDUP_REMOVED lines=10> */
.L_x_139:
[----:B------:R-:W-:Y:S05]  /*4840*/  BSYNC B1 ;  /* 0x0000000000017941 */ /* 0x000fea0003800000 */
.L_x_138:
        /* <DEDUP_REMOVED lines=9> */
.L_x_141:
[----:B------:R-:W-:Y:S05]  /*48e0*/  BSYNC B1 ;  /* 0x0000000000017941 */ /* 0x000fea0003800000 */
.L_x_140:
        /* <DEDUP_REMOVED lines=9> */
.L_x_143:
[----:B------:R-:W-:Y:S05]  /*4980*/  BSYNC B1 ;  /* 0x0000000000017941 */ /* 0x000fea0003800000 */
.L_x_142:
        /* <DEDUP_REMOVED lines=10> */
.L_x_145:
[----:B------:R-:W-:Y:S05]  /*4a30*/  BSYNC B1 ;  /* 0x0000000000017941 */ /* 0x000fea0003800000 */
.L_x_144:
        /* <DEDUP_REMOVED lines=10> */
.L_x_147:
[----:B------:R-:W-:Y:S05]  /*4ae0*/  BSYNC B1 ;  /* 0x0000000000017941 */ /* 0x000fea0003800000 */
.L_x_146:
        /* <DEDUP_REMOVED lines=9> */
.L_x_149:
[----:B------:R-:W-:Y:S05]  /*4b80*/  BSYNC B1 ;  /* 0x0000000000017941 */ /* 0x000fea0003800000 */
.L_x_148:
        /* <DEDUP_REMOVED lines=9> */
.L_x_151:
[----:B------:R-:W-:Y:S05]  /*4c20*/  BSYNC B1 ;  /* 0x0000000000017941 */ /* 0x000fea0003800000 */
.L_x_150:
        /* <DEDUP_REMOVED lines=10> */
.L_x_153:
[----:B------:R-:W-:Y:S05]  /*4cd0*/  BSYNC B1 ;  /* 0x0000000000017941 */ /* 0x000fea0003800000 */
.L_x_152:
[----:B-----5:R-:W-:Y:S01]  /*4ce0*/  HADD2.F32 R5, -RZ, R24.H0_H0 ;  /* 0x20000018ff057230 */ /* 0x020fe20000004100 */
[----:B------:R-:W-:Y:S01]  /*4cf0*/  ISETP.GT.AND P0, PT, R4, 0x79, PT ;  /* 0x000000790400780c */ /* 0x000fe20003f04270 */
[----:B------:R-:W-:Y:S01]  /*4d00*/  @P2 IMAD.MOV.U32 R4, RZ, RZ, R10 ;  /* 0x000000ffff042224 */ /* 0x000fe200078e000a */
[----:B------:R-:W-:Y:S02]  /*4d10*/  BSSY B1, `(.L_x_154) ;  /* 0x000000a000017945 */ /* 0x000fe40003800000 */
[----:B------:R-:W-:Y:S01]  /*4d20*/  FMUL R5, R5, R90 ;  /* 0x0000005a05057220 */ /* 0x000fe20000400000 */
[----:B------:R-:W-:-:S03]  /*4d30*/  ISETP.GT.AND P3, PT, R3, RZ, P0 ;  /* 0x000000ff0300720c */ /* 0x000fc60000764270 */
[----:B------:R-:W-:-:S05]  /*4d40*/  FFMA R5, R84, R23, R5 ;  /* 0x0000001754057223 */ /* 0x000fca0000000005 */
[----:B------:R-:W-:-:S04]  /*4d50*/  F2FP.F16.F32.PACK_AB R5, RZ, R5 ;  /* 0x00000005ff05723e */ /* 0x000fc800000000ff */
[----:B0-----:R-:W-:Y:S01]  /*4d60*/  PRMT R14, R5, 0x7610, R14 ;  /* 0x00007610050e7816 */ /* 0x001fe2000000000e */
[----:B------:R-:W-:-:S05]  /*4d70*/  @P2 IMAD.MOV.U32 R5, RZ, RZ, R11 ;  /* 0x000000ffff052224 */ /* 0x000fca00078e000b */
[----:B------:R0:W-:Y:S01]  /*4d80*/  @P2 STG.E.U16 desc[UR38][R4.64+0xf0], R14 ;  /* 0x0000f00e04002986 */ /* 0x0001e2000c101526 */
[----:B------:R-:W-:Y:S05]  /*4d90*/  @!P3 BRA `(.L_x_155) ;  /* 0x000000000004b947 */ /* 0x000fea0003800000 */
[----:B------:R0:W5:Y:S02]  /*4da0*/  LDG.E.LTC128B.U16 R24, desc[UR38][R6.64+0xf2] ;  /* 0x0000f22606187981 */ /* 0x000164000c1e1520 */
.L_x_155:
[----:B------:R-:W-:Y:S05]  /*4db0*/  BSYNC B1 ;  /* 0x0000000000017941 */ /* 0x000fea0003800000 */
.L_x_154:
        /* <DEDUP_REMOVED lines=9> */
.L_x_157:
[----:B------:R-:W-:Y:S05]  /*4e50*/  BSYNC B1 ;  /* 0x0000000000017941 */ /* 0x000fea0003800000 */
.L_x_156:
[----:B-----5:R-:W-:Y:S01]  /*4e60*/  HADD2.F32 R5, -RZ, R24.H0_H0 ;  /* 0x20000018ff057230 */ /* 0x020fe20000004100 */
[----:B------:R-:W-:Y:S01]  /*4e70*/  ISETP.GT.AND P0, PT, R3, 0x8, P0 ;  /* 0x000000080300780c */ /* 0x000fe20000704270 */
[----:B0-----:R-:W-:Y:S01]  /*4e80*/  @P1 IMAD.MOV.U32 R4, RZ, RZ, R12 ;  /* 0x000000ffff041224 */ /* 0x001fe200078e000c */
[----:B------:R-:W-:Y:S02]  /*4e90*/  BSSY B1, `(.L_x_158) ;  /* 0x0000009000017945 */ /* 0x000fe40003800000 */
[----:B------:R-:W-:-:S04]  /*4ea0*/  FMUL R5, R5, R90 ;  /* 0x0000005a05057220 */ /* 0x000fc80000400000 */
[----:B------:R-:W-:-:S05]  /*4eb0*/  FFMA R5, R86, R23, R5 ;  /* 0x0000001756057223 */ /* 0x000fca0000000005 */
[----:B------:R-:W-:-:S04]  /*4ec0*/  F2FP.F16.F32.PACK_AB R5, RZ, R5 ;  /* 0x00000005ff05723e */ /* 0x000fc800000000ff */
[----:B-1-3--:R-:W-:Y:S01]  /*4ed0*/  PRMT R6, R5, 0x7610, R6 ;  /* 0x0000761005067816 */ /* 0x00afe20000000006 */
[----:B------:R-:W-:-:S05]  /*4ee0*/  @P1 IMAD.MOV.U32 R5, RZ, RZ, R13 ;  /* 0x000000ffff051224 */ /* 0x000fca00078e000d */
[----:B------:R0:W-:Y:S01]  /*4ef0*/  @P1 STG.E.U16 desc[UR38][R4.64+0xf0], R6 ;  /* 0x0000f00604001986 */ /* 0x0001e2000c101526 */
[----:B------:R-:W-:Y:S05]  /*4f00*/  @!P0 BRA `(.L_x_159) ;  /* 0x0000000000048947 */ /* 0x000fea0003800000 */
[----:B------:R1:W5:Y:S02]  /*4f10*/  LDG.E.LTC128B.U16 R24, desc[UR38][R8.64+0xf2] ;  /* 0x0000f22608187981 */ /* 0x000364000c1e1520 */
.L_x_159:
[----:B------:R-:W-:Y:S05]  /*4f20*/  BSYNC B1 ;  /* 0x0000000000017941 */ /* 0x000fea0003800000 */
.L_x_158:
[----:B------:R-:W-:Y:S05]  /*4f30*/  @!P0 BRA `(.L_x_160) ;  /* 0x0000001000e88947 */ /* 0x000fea0003800000 */
[----:B-----5:R-:W-:-:S05]  /*4f40*/  HADD2.F32 R3, -RZ, R24.H0_H0 ;  /* 0x20000018ff037230 */ /* 0x020fca0000004100 */
[----:B0-----:R-:W-:-:S04]  /*4f50*/  FMUL R4, R3, R90 ;  /* 0x0000005a03047220 */ /* 0x001fc80000400000 */
[----:B------:R-:W-:-:S05]  /*4f60*/  FFMA R4, R87, R23, R4 ;  /* 0x0000001757047223 */ /* 0x000fca0000000004 */
[----:B------:R-:W-:-:S05]  /*4f70*/  F2FP.F16.F32.PACK_AB R4, RZ, R4 ;  /* 0x00000004ff04723e */ /* 0x000fca00000000ff */
[----:B------:R3:W-:Y:S01]  /*4f80*/  STG.E.U16 desc[UR38][R12.64+0xf2], R4 ;  /* 0x0000f2040c007986 */ /* 0x0007e2000c101526 */
[----:B------:R-:W-:Y:S05]  /*4f90*/  BRA `(.L_x_160) ;  /* 0x0000001000d07947 */ /* 0x000fea0003800000 */
.L_x_35:
[----:B------:R-:W-:Y:S01]  /*4fa0*/  ISETP.GT.AND P3, PT, R4, 0x1, PT ;  /* 0x000000010400780c */ /* 0x000fe20003f64270 */
[----:B------:R-:W-:Y:S01]  /*4fb0*/  ULDC.64 UR4, c[0x0][0x5c0] ;  /* 0x0001700000047ab9 */ /* 0x000fe20000000a00 */
[-C--:B------:R-:W-:Y:S01]  /*4fc0*/  FMUL R24, R24, R23.reuse ;  /* 0x0000001718187220 */ /* 0x080fe20000400000 */
[----:B------:R-:W-:Y:S01]  /*4fd0*/  LEA R6, P4, R106, UR4, 0x1 ;  /* 0x000000046a067c11 */ /* 0x000fe2000f8808ff */
[-C--:B------:R-:W-:Y:S01]  /*4fe0*/  FMUL R25, R25, R23.reuse ;  /* 0x0000001719197220 */ /* 0x080fe20000400000 */
[----:B------:R-:W-:Y:S01]  /*4ff0*/  ISETP.GT.AND P0, PT, R3, RZ, P3 ;  /* 0x000000ff0300720c */ /* 0x000fe20001f04270 */
[-C--:B------:R-:W-:Y:S01]  /*5000*/  FMUL R26, R26, R23.reuse ;  /* 0x000000171a1a7220 */ /* 0x080fe20000400000 */
[----:B------:R-:W-:Y:S01]  /*5010*/  F2FP.F16.F32.PACK_AB R24, RZ, R24 ;  /* 0x00000018ff18723e */ /* 0x000fe200000000ff */
[-C--:B------:R-:W-:Y:S01]  /*5020*/  FMUL R27, R27, R23.reuse ;  /* 0x000000171b1b7220 */ /* 0x080fe20000400000 */
[----:B------:R-:W-:Y:S01]  /*5030*/  LEA.HI.X R7, R106, UR5, R103, 0x1, P4 ;  /* 0x000000056a077c11 */ /* 0x000fe2000a0f0c67 */
[----:B------:R-:W-:Y:S01]  /*5040*/  FMUL R28, R28, R23 ;  /* 0x000000171c1c7220 */ /* 0x000fe20000400000 */
[----:B------:R-:W-:Y:S01]  /*5050*/  F2FP.F16.F32.PACK_AB R25, RZ, R25 ;  /* 0x00000019ff19723e */ /* 0x000fe200000000ff */
[-C--:B------:R-:W-:Y:S01]  /*5060*/  FMUL R29, R29, R23.reuse ;  /* 0x000000171d1d7220 */ /* 0x080fe20000400000 */
[----:B------:R-:W-:Y:S01]  /*5070*/  ISETP.GT.AND P2, PT, R3, 0x8, P2 ;  /* 0x000000080300780c */ /* 0x000fe20001744270 */
[----:B------:R-:W-:Y:S01]  /*5080*/  @P1 STG.E.U16 desc[UR38][R6.64], R24 ;  /* 0x0000001806001986 */ /* 0x000fe2000c101526 */
[----:B------:R-:W-:Y:S01]  /*5090*/  ISETP.GT.AND P1, PT, R4, 0x8, PT ;  /* 0x000000080400780c */ /* 0x000fe20003f24270 */
[-C--:B------:R-:W-:Y:S01]  /*50a0*/  FMUL R30, R30, R23.reuse ;  /* 0x000000171e1e7220 */ /* 0x080fe20000400000 */
[C---:B------:R-:W-:Y:S01]  /*50b0*/  SHF.L.U64.HI R5, R91.reuse, 0x1, R92 ;  /* 0x000000015b057819 */ /* 0x040fe2000001025c */
[----:B------:R-:W-:Y:S01]  /*50c0*/  @P0 STG.E.U16 desc[UR38][R6.64+0x2], R25 ;  /* 0x0000021906000986 */ /* 0x000fe2000c101526 */
[----:B------:R-:W-:Y:S01]  /*50d0*/  LEA R8, P5, R91, R6, 0x1 ;  /* 0x000000065b087211 */ /* 0x000fe200078a08ff */
[-C--:B------:R-:W-:Y:S01]  /*50e0*/  FMUL R31, R31, R23.reuse ;  /* 0x000000171f1f7220 */ /* 0x080fe20000400000 */
[----:B------:R-:W-:Y:S01]  /*50f0*/  ISETP.GT.AND P3, PT, R3, 0x8, P3 ;  /* 0x000000080300780c */ /* 0x000fe20001f64270 */
[-C--:B------:R-:W-:Y:S01]  /*5100*/  FMUL R32, R32, R23.reuse ;  /* 0x0000001720207220 */ /* 0x080fe20000400000 */
[----:B------:R-:W-:Y:S01]  /*5110*/  ISETP.GT.AND P0, PT, R4, 0x9, PT ;  /* 0x000000090400780c */ /* 0x000fe20003f04270 */
[----:B------:R-:W-:Y:S01]  /*5120*/  IMAD.X R9, R5, 0x1, R7, P5 ;  /* 0x0000000105097824 */ /* 0x000fe200028e0607 */
[----:B------:R-:W-:Y:S01]  /*5130*/  ISETP.GT.AND P4, PT, R3, RZ, P1 ;  /* 0x000000ff0300720c */ /* 0x000fe20000f84270 */
[-C--:B------:R-:W-:Y:S01]  /*5140*/  FMUL R33, R33, R23.reuse ;  /* 0x0000001721217220 */ /* 0x080fe20000400000 */
[----:B------:R-:W-:Y:S01]  /*5150*/  F2FP.F16.F32.PACK_AB R26, RZ, R26 ;  /* 0x0000001aff1a723e */ /* 0x000fe200000000ff */
[-C--:B------:R-:W-:Y:S01]  /*5160*/  FMUL R34, R34, R23.reuse ;  /* 0x0000001722227220 */ /* 0x080fe20000400000 */
[----:B------:R-:W-:Y:S01]  /*5170*/  ISETP.GT.AND P5, PT, R3, RZ, P0 ;  /* 0x000000ff0300720c */ /* 0x000fe200007a4270 */
[----:B------:R-:W-:Y:S01]  /*5180*/  FMUL R35, R35, R23 ;  /* 0x0000001723237220 */ /* 0x000fe20000400000 */
[----:B------:R-:W-:Y:S01]  /*5190*/  F2FP.F16.F32.PACK_AB R27, RZ, R27 ;  /* 0x0000001bff1b723e */ /* 0x000fe200000000ff */
[----:B------:R-:W-:Y:S01]  /*51a0*/  @P2 STG.E.U16 desc[UR38][R8.64], R26 ;  /* 0x0000001a08002986 */ /* 0x000fe2000c101526 */
[----:B------:R-:W-:Y:S01]  /*51b0*/  F2FP.F16.F32.PACK_AB R28, RZ, R28 ;  /* 0x0000001cff1c723e */ /* 0x000fe200000000ff */
[-C--:B------:R-:W-:Y:S01]  /*51c0*/  FMUL R36, R36, R23.reuse ;  /* 0x0000001724247220 */ /* 0x080fe20000400000 */
[----:B------:R-:W-:Y:S01]  /*51d0*/  ISETP.GT.AND P2, PT, R3, 0x8, P1 ;  /* 0x000000080300780c */ /* 0x000fe20000f44270 */
[----:B------:R-:W-:Y:S01]  /*51e0*/  @P3 STG.E.U16 desc[UR38][R8.64+0x2], R27 ;  /* 0x0000021b08003986 */ /* 0x000fe2000c101526 */
[----:B------:R-:W-:Y:S01]  /*51f0*/  ISETP.GT.AND P1, PT, R4, 0x10, PT ;  /* 0x000000100400780c */ /* 0x000fe20003f24270 */
[----:B------:R-:W-:Y:S01]  /*5200*/  FMUL R37, R37, R23 ;  /* 0x0000001725257220 */ /* 0x000fe20000400000 */
[----:B------:R-:W-:Y:S01]  /*5210*/  F2FP.F16.F32.PACK_AB R29, RZ, R29 ;  /* 0x0000001dff1d723e */ /* 0x000fe200000000ff */
[----:B------:R-:W-:Y:S01]  /*5220*/  @P4 STG.E.U16 desc[UR38][R6.64+0x10], R28 ;  /* 0x0000101c06004986 */ /* 0x000fe2000c101526 */
[C---:B------:R-:W-:Y:S01]  /*5230*/  ISETP.GT.AND P3, PT, R3.reuse, 0x8, P0 ;  /* 0x000000080300780c */ /* 0x040fe20000764270 */
[-C--:B------:R-:W-:Y:S01]  /*5240*/  FMUL R38, R38, R23.reuse ;  /* 0x0000001726267220 */ /* 0x080fe20000400000 */
[----:B------:R-:W-:Y:S01]  /*5250*/  ISETP.GT.AND P0, PT, R4, 0x11, PT ;  /* 0x000000110400780c */ /* 0x000fe20003f04270 */
[----:B------:R-:W-:Y:S01]  /*5260*/  @P5 STG.E.U16 desc[UR38][R6.64+0x12], R29 ;  /* 0x0000121d06005986 */ /* 0x000fe2000c101526 */
        /* <DEDUP_REMOVED lines=161> */
[----:B------:R-:W-:Y:S01]  /*5c80*/  FMUL R87, R87, R23 ;  /* 0x0000001757577220 */ /* 0x000fe20000400000 */
[----:B------:R-:W-:-:S02]  /*5c90*/  F2FP.F16.F32.PACK_AB R62, RZ, R62 ;  /* 0x0000003eff3e723e */ /* 0x000fc400000000ff */
[C---:B------:R-:W-:Y:S02]  /*5ca0*/  ISETP.GT.AND P5, PT, R3.reuse, RZ, P0 ;  /* 0x000000ff0300720c */ /* 0x040fe400007a4270 */
[----:B------:R-:W-:Y:S01]  /*5cb0*/  F2FP.F16.F32.PACK_AB R63, RZ, R63 ;  /* 0x0000003fff3f723e */ /* 0x000fe200000000ff */
[----:B------:R-:W-:Y:S01]  /*5cc0*/  @P2 STG.E.U16 desc[UR38][R8.64+0x90], R62 ;  /* 0x0000903e08002986 */ /* 0x000fe2000c101526 */
[----:B------:R-:W-:Y:S02]  /*5cd0*/  F2FP.F16.F32.PACK_AB R64, RZ, R64 ;  /* 0x00000040ff40723e */ /* 0x000fe400000000ff */
[C---:B------:R-:W-:Y:S01]  /*5ce0*/  ISETP.GT.AND P2, PT, R3.reuse, 0x8, P1 ;  /* 0x000000080300780c */ /* 0x040fe20000f44270 */
[----:B------:R-:W-:Y:S01]  /*5cf0*/  @P3 STG.E.U16 desc[UR38][R8.64+0x92], R63 ;  /* 0x0000923f08003986 */ /* 0x000fe2000c101526 */
[----:B------:R-:W-:Y:S02]  /*5d00*/  ISETP.GT.AND P1, PT, R4, 0x58, PT ;  /* 0x000000580400780c */ /* 0x000fe40003f24270 */
[----:B------:R-:W-:Y:S01]  /*5d10*/  F2FP.F16.F32.PACK_AB R65, RZ, R65 ;  /* 0x00000041ff41723e */ /* 0x000fe200000000ff */
[----:B------:R-:W-:Y:S01]  /*5d20*/  @P4 STG.E.U16 desc[UR38][R6.64+0xa0], R64 ;  /* 0x0000a04006004986 */ /* 0x000fe2000c101526 */
[----:B------:R-:W-:-:S02]  /*5d30*/  ISETP.GT.AND P3, PT, R3, 0x8, P0 ;  /* 0x000000080300780c */ /* 0x000fc40000764270 */
[----:B------:R-:W-:Y:S01]  /*5d40*/  ISETP.GT.AND P0, PT, R4, 0x59, PT ;  /* 0x000000590400780c */ /* 0x000fe20003f04270 */
[----:B------:R-:W-:Y:S01]  /*5d50*/  @P5 STG.E.U16 desc[UR38][R6.64+0xa2], R65 ;  /* 0x0000a24106005986 */ /* 0x000fe2000c101526 */
[C---:B------:R-:W-:Y:S02]  /*5d60*/  ISETP.GT.AND P4, PT, R3.reuse, RZ, P1 ;  /* 0x000000ff0300720c */ /* 0x040fe40000f84270 */
[----:B------:R-:W-:Y:S02]  /*5d70*/  F2FP.F16.F32.PACK_AB R66, RZ, R66 ;  /* 0x00000042ff42723e */ /* 0x000fe400000000ff */
[----:B------:R-:W-:Y:S02]  /*5d80*/  ISETP.GT.AND P5, PT, R3, RZ, P0 ;  /* 0x000000ff0300720c */ /* 0x000fe400007a4270 */
[----:B------:R-:W-:Y:S01]  /*5d90*/  F2FP.F16.F32.PACK_AB R67, RZ, R67 ;  /* 0x00000043ff43723e */ /* 0x000fe200000000ff */
[----:B------:R-:W-:Y:S01]  /*5da0*/  @P2 STG.E.U16 desc[UR38][R8.64+0xa0], R66 ;  /* 0x0000a04208002986 */ /* 0x000fe2000c101526 */
[----:B------:R-:W-:-:S02]  /*5db0*/  F2FP.F16.F32.PACK_AB R68, RZ, R68 ;  /* 0x00000044ff44723e */ /* 0x000fc400000000ff */
[C---:B------:R-:W-:Y:S01]  /*5dc0*/  ISETP.GT.AND P2, PT, R3.reuse, 0x8, P1 ;  /* 0x000000080300780c */ /* 0x040fe20000f44270 */
[----:B------:R-:W-:Y:S01]  /*5dd0*/  @P3 STG.E.U16 desc[UR38][R8.64+0xa2], R67 ;  /* 0x0000a24308003986 */ /* 0x000fe2000c101526 */
[C---:B------:R-:W-:Y:S02]  /*5de0*/  ISETP.GT.AND P1, PT, R4.reuse, 0x60, PT ;  /* 0x000000600400780c */ /* 0x040fe40003f24270 */
[----:B------:R-:W-:Y:S01]  /*5df0*/  F2FP.F16.F32.PACK_AB R69, RZ, R69 ;  /* 0x00000045ff45723e */ /* 0x000fe200000000ff */
[----:B------:R-:W-:Y:S01]  /*5e00*/  @P4 STG.E.U16 desc[UR38][R6.64+0xb0], R68 ;  /* 0x0000b04406004986 */ /* 0x000fe2000c101526 */
[C---:B------:R-:W-:Y:S02]  /*5e10*/  ISETP.GT.AND P3, PT, R3.reuse, 0x8, P0 ;  /* 0x000000080300780c */ /* 0x040fe40000764270 */
[----:B------:R-:W-:Y:S01]  /*5e20*/  ISETP.GT.AND P0, PT, R4, 0x61, PT ;  /* 0x000000610400780c */ /* 0x000fe20003f04270 */
[----:B------:R-:W-:Y:S01]  /*5e30*/  @P5 STG.E.U16 desc[UR38][R6.64+0xb2], R69 ;  /* 0x0000b24506005986 */ /* 0x000fe2000c101526 */
[----:B------:R-:W-:-:S02]  /*5e40*/  ISETP.GT.AND P4, PT, R3, RZ, P1 ;  /* 0x000000ff0300720c */ /* 0x000fc40000f84270 */
[C---:B------:R-:W-:Y:S02]  /*5e50*/  ISETP.GT.AND P5, PT, R3.reuse, RZ, P0 ;  /* 0x000000ff0300720c */ /* 0x040fe400007a4270 */
[----:B------:R-:W-:Y:S02]  /*5e60*/  F2FP.F16.F32.PACK_AB R70, RZ, R70 ;  /* 0x00000046ff46723e */ /* 0x000fe400000000ff */
[----:B------:R-:W-:Y:S02]  /*5e70*/  F2FP.F16.F32.PACK_AB R71, RZ, R71 ;  /* 0x00000047ff47723e */ /* 0x000fe400000000ff */
[----:B------:R-:W-:Y:S01]  /*5e80*/  F2FP.F16.F32.PACK_AB R72, RZ, R72 ;  /* 0x00000048ff48723e */ /* 0x000fe200000000ff */
[----:B------:R-:W-:Y:S01]  /*5e90*/  @P2 STG.E.U16 desc[UR38][R8.64+0xb0], R70 ;  /* 0x0000b04608002986 */ /* 0x000fe2000c101526 */
[----:B------:R-:W-:Y:S02]  /*5ea0*/  F2FP.F16.F32.PACK_AB R73, RZ, R73 ;  /* 0x00000049ff49723e */ /* 0x000fe400000000ff */
[C---:B------:R-:W-:Y:S01]  /*5eb0*/  ISETP.GT.AND P1, PT, R3.reuse, 0x8, P1 ;  /* 0x000000080300780c */ /* 0x040fe20000f24270 */
[----:B------:R-:W-:Y:S01]  /*5ec0*/  @P3 STG.E.U16 desc[UR38][R8.64+0xb2], R71 ;  /* 0x0000b24708003986 */ /* 0x000fe2000c101526 */
[----:B------:R-:W-:-:S02]  /*5ed0*/  ISETP.GT.AND P2, PT, R3, 0x8, P0 ;  /* 0x000000080300780c */ /* 0x000fc40000744270 */
[C---:B------:R-:W-:Y:S01]  /*5ee0*/  ISETP.GT.AND P0, PT, R4.reuse, 0x69, PT ;  /* 0x000000690400780c */ /* 0x040fe20003f04270 */
[----:B------:R-:W-:Y:S01]  /*5ef0*/  @P4 STG.E.U16 desc[UR38][R6.64+0xc0], R72 ;  /* 0x0000c04806004986 */ /* 0x000fe2000c101526 */
[----:B------:R-:W-:Y:S02]  /*5f00*/  ISETP.GT.AND P4, PT, R4, 0x68, PT ;  /* 0x000000680400780c */ /* 0x000fe40003f84270 */
[----:B------:R-:W-:Y:S01]  /*5f10*/  F2FP.F16.F32.PACK_AB R74, RZ, R74 ;  /* 0x0000004aff4a723e */ /* 0x000fe200000000ff */
[----:B------:R-:W-:Y:S01]  /*5f20*/  @P5 STG.E.U16 desc[UR38][R6.64+0xc2], R73 ;  /* 0x0000c24906005986 */ /* 0x000fe2000c101526 */
[C---:B------:R-:W-:Y:S02]  /*5f30*/  ISETP.GT.AND P5, PT, R3.reuse, RZ, P4 ;  /* 0x000000ff0300720c */ /* 0x040fe400027a4270 */
[----:B------:R-:W-:Y:S01]  /*5f40*/  ISETP.GT.AND P3, PT, R3, RZ, P0 ;  /* 0x000000ff0300720c */ /* 0x000fe20000764270 */
[----:B------:R-:W-:Y:S01]  /*5f50*/  @P1 STG.E.U16 desc[UR38][R8.64+0xc0], R74 ;  /* 0x0000c04a08001986 */ /* 0x000fe2000c101526 */
[----:B------:R-:W-:-:S02]  /*5f60*/  F2FP.F16.F32.PACK_AB R75, RZ, R75 ;  /* 0x0000004bff4b723e */ /* 0x000fc400000000ff */
[----:B------:R-:W-:Y:S02]  /*5f70*/  F2FP.F16.F32.PACK_AB R76, RZ, R76 ;  /* 0x0000004cff4c723e */ /* 0x000fe400000000ff */
[C---:B------:R-:W-:Y:S01]  /*5f80*/  ISETP.GT.AND P4, PT, R3.reuse, 0x8, P4 ;  /* 0x000000080300780c */ /* 0x040fe20002784270 */
[----:B------:R-:W-:Y:S01]  /*5f90*/  @P2 STG.E.U16 desc[UR38][R8.64+0xc2], R75 ;  /* 0x0000c24b08002986 */ /* 0x000fe2000c101526 */
[----:B------:R-:W-:Y:S02]  /*5fa0*/  F2FP.F16.F32.PACK_AB R77, RZ, R77 ;  /* 0x0000004dff4d723e */ /* 0x000fe400000000ff */
[C---:B------:R-:W-:Y:S01]  /*5fb0*/  ISETP.GT.AND P2, PT, R4.reuse, 0x71, PT ;  /* 0x000000710400780c */ /* 0x040fe20003f44270 */
[----:B------:R-:W-:Y:S01]  /*5fc0*/  @P5 STG.E.U16 desc[UR38][R6.64+0xd0], R76 ;  /* 0x0000d04c06005986 */ /* 0x000fe2000c101526 */
[----:B------:R-:W-:Y:S02]  /*5fd0*/  ISETP.GT.AND P5, PT, R3, 0x8, P0 ;  /* 0x000000080300780c */ /* 0x000fe400007a4270 */
[C---:B------:R-:W-:Y:S01]  /*5fe0*/  ISETP.GT.AND P1, PT, R4.reuse, 0x78, PT ;  /* 0x000000780400780c */ /* 0x040fe20003f24270 */
[----:B------:R-:W-:Y:S01]  /*5ff0*/  @P3 STG.E.U16 desc[UR38][R6.64+0xd2], R77 ;  /* 0x0000d24d06003986 */ /* 0x000fe2000c101526 */
[----:B------:R-:W-:-:S02]  /*6000*/  ISETP.GT.AND P3, PT, R4, 0x70, PT ;  /* 0x000000700400780c */ /* 0x000fc40003f64270 */
[----:B------:R-:W-:Y:S01]  /*6010*/  ISETP.GT.AND P0, PT, R4, 0x79, PT ;  /* 0x000000790400780c */ /* 0x000fe20003f04270 */
[----:B------:R-:W-:Y:S01]  /*6020*/  @P4 IMAD.MOV.U32 R4, RZ, RZ, R8 ;  /* 0x000000ffff044224 */ /* 0x000fe200078e0008 */
[----:B------:R-:W-:Y:S01]  /*6030*/  F2FP.F16.F32.PACK_AB R78, RZ, R78 ;  /* 0x0000004eff4e723e */ /* 0x000fe200000000ff */
[----:B------:R-:W-:Y:S01]  /*6040*/  @P4 IMAD.MOV.U32 R5, RZ, RZ, R9 ;  /* 0x000000ffff054224 */ /* 0x000fe200078e0009 */
[----:B------:R-:W-:Y:S02]  /*6050*/  F2FP.F16.F32.PACK_AB R79, RZ, R79 ;  /* 0x0000004fff4f723e */ /* 0x000fe400000000ff */
[----:B------:R-:W-:Y:S02]  /*6060*/  F2FP.F16.F32.PACK_AB R80, RZ, R80 ;  /* 0x00000050ff50723e */ /* 0x000fe400000000ff */
[----:B------:R0:W-:Y:S01]  /*6070*/  @P4 STG.E.U16 desc[UR38][R4.64+0xd0], R78 ;  /* 0x0000d04e04004986 */ /* 0x0001e2000c101526 */
[----:B------:R-:W-:Y:S02]  /*6080*/  ISETP.GT.AND P4, PT, R3, RZ, P2 ;  /* 0x000000ff0300720c */ /* 0x000fe40001784270 */
[----:B------:R-:W-:-:S02]  /*6090*/  F2FP.F16.F32.PACK_AB R81, RZ, R81 ;  /* 0x00000051ff51723e */ /* 0x000fc400000000ff */
[----:B------:R-:W-:Y:S02]  /*60a0*/  ISETP.GT.AND P2, PT, R3, 0x8, P2 ;  /* 0x000000080300780c */ /* 0x000fe40001744270 */
[----:B------:R-:W-:Y:S02]  /*60b0*/  F2FP.F16.F32.PACK_AB R82, RZ, R82 ;  /* 0x00000052ff52723e */ /* 0x000fe400000000ff */
[----:B------:R-:W-:Y:S02]  /*60c0*/  F2FP.F16.F32.PACK_AB R83, RZ, R83 ;  /* 0x00000053ff53723e */ /* 0x000fe400000000ff */
[----:B------:R-:W-:Y:S01]  /*60d0*/  F2FP.F16.F32.PACK_AB R84, RZ, R84 ;  /* 0x00000054ff54723e */ /* 0x000fe200000000ff */
[----:B0-----:R-:W-:Y:S01]  /*60e0*/  @P5 IMAD.MOV.U32 R4, RZ, RZ, R8 ;  /* 0x000000ffff045224 */ /* 0x001fe200078e0008 */
[----:B------:R-:W-:Y:S01]  /*60f0*/  F2FP.F16.F32.PACK_AB R85, RZ, R85 ;  /* 0x00000055ff55723e */ /* 0x000fe200000000ff */
[----:B------:R-:W-:Y:S01]  /*6100*/  @P5 IMAD.MOV.U32 R5, RZ, RZ, R9 ;  /* 0x000000ffff055224 */ /* 0x000fe200078e0009 */
[----:B------:R-:W-:-:S02]  /*6110*/  F2FP.F16.F32.PACK_AB R86, RZ, R86 ;  /* 0x00000056ff56723e */ /* 0x000fc400000000ff */
[----:B------:R-:W-:Y:S02]  /*6120*/  F2FP.F16.F32.PACK_AB R87, RZ, R87 ;  /* 0x00000057ff57723e */ /* 0x000fe400000000ff */
[----:B------:R0:W-:Y:S01]  /*6130*/  @P5 STG.E.U16 desc[UR38][R4.64+0xd2], R79 ;  /* 0x0000d24f04005986 */ /* 0x0001e2000c101526 */
[C---:B------:R-:W-:Y:S02]  /*6140*/  ISETP.GT.AND P5, PT, R3.reuse, RZ, P3 ;  /* 0x000000ff0300720c */ /* 0x040fe40001fa4270 */
[----:B------:R-:W-:-:S11]  /*6150*/  ISETP.GT.AND P3, PT, R3, 0x8, P3 ;  /* 0x000000080300780c */ /* 0x000fd60001f64270 */
[----:B0-----:R-:W-:Y:S02]  /*6160*/  @P5 IMAD.MOV.U32 R4, RZ, RZ, R6 ;  /* 0x000000ffff045224 */ /* 0x001fe400078e0006 */
[----:B------:R-:W-:-:S05]  /*6170*/  @P5 IMAD.MOV.U32 R5, RZ, RZ, R7 ;  /* 0x000000ffff055224 */ /* 0x000fca00078e0007 */
[----:B------:R0:W-:Y:S01]  /*6180*/  @P5 STG.E.U16 desc[UR38][R4.64+0xe0], R80 ;  /* 0x0000e05004005986 */ /* 0x0001e2000c101526 */
[C---:B------:R-:W-:Y:S02]  /*6190*/  ISETP.GT.AND P5, PT, R3.reuse, RZ, P0 ;  /* 0x000000ff0300720c */ /* 0x040fe400007a4270 */
[----:B------:R-:W-:Y:S01]  /*61a0*/  ISETP.GT.AND P0, PT, R3, 0x8, P0 ;  /* 0x000000080300780c */ /* 0x000fe20000704270 */
[----:B0-----:R-:W-:Y:S02]  /*61b0*/  @P4 IMAD.MOV.U32 R4, RZ, RZ, R6 ;  /* 0x000000ffff044224 */ /* 0x001fe400078e0006 */
[----:B------:R-:W-:-:S05]  /*61c0*/  @P4 IMAD.MOV.U32 R5, RZ, RZ, R7 ;  /* 0x000000ffff054224 */ /* 0x000fca00078e0007 */
[----:B------:R0:W-:Y:S01]  /*61d0*/  @P4 STG.E.U16 desc[UR38][R4.64+0xe2], R81 ;  /* 0x0000e25104004986 */ /* 0x0001e2000c101526 */
[C---:B------:R-:W-:Y:S02]  /*61e0*/  ISETP.GT.AND P4, PT, R3.reuse, RZ, P1 ;  /* 0x000000ff0300720c */ /* 0x040fe40000f84270 */
[----:B------:R-:W-:Y:S01]  /*61f0*/  ISETP.GT.AND P1, PT, R3, 0x8, P1 ;  /* 0x000000080300780c */ /* 0x000fe20000f24270 */
[----:B0-----:R-:W-:Y:S02]  /*6200*/  @P3 IMAD.MOV.U32 R4, RZ, RZ, R8 ;  /* 0x000000ffff043224 */ /* 0x001fe400078e0008 */
[----:B------:R-:W-:-:S05]  /*6210*/  @P3 IMAD.MOV.U32 R5, RZ, RZ, R9 ;  /* 0x000000ffff053224 */ /* 0x000fca00078e0009 */
[----:B------:R0:W-:Y:S02]  /*6220*/  @P3 STG.E.U16 desc[UR38][R4.64+0xe0], R82 ;  /* 0x0000e05204003986 */ /* 0x0001e4000c101526 */
[----:B0-----:R-:W-:Y:S02]  /*6230*/  @P2 IMAD.MOV.U32 R4, RZ, RZ, R8 ;  /* 0x000000ffff042224 */ /* 0x001fe400078e0008 */
[----:B------:R-:W-:-:S05]  /*6240*/  @P2 IMAD.MOV.U32 R5, RZ, RZ, R9 ;  /* 0x000000ffff052224 */ /* 0x000fca00078e0009 */
[----:B------:R0:W-:Y:S02]  /*6250*/  @P2 STG.E.U16 desc[UR38][R4.64+0xe2], R83 ;  /* 0x0000e25304002986 */ /* 0x0001e4000c101526 */
[----:B0-----:R-:W-:Y:S02]  /*6260*/  @P4 IMAD.MOV.U32 R4, RZ, RZ, R6 ;  /* 0x000000ffff044224 */ /* 0x001fe400078e0006 */
[----:B------:R-:W-:-:S05]  /*6270*/  @P4 IMAD.MOV.U32 R5, RZ, RZ, R7 ;  /* 0x000000ffff054224 */ /* 0x000fca00078e0007 */
[----:B------:R0:W-:Y:S04]  /*6280*/  @P4 STG.E.U16 desc[UR38][R4.64+0xf0], R84 ;  /* 0x0000f05404004986 */ /* 0x0001e8000c101526 */
[----:B------:R1:W-:Y:S01]  /*6290*/  @P5 STG.E.U16 desc[UR38][R6.64+0xf2], R85 ;  /* 0x0000f25506005986 */ /* 0x0003e2000c101526 */
[----:B0-----:R-:W-:Y:S02]  /*62a0*/  @P1 IMAD.MOV.U32 R4, RZ, RZ, R8 ;  /* 0x000000ffff041224 */ /* 0x001fe400078e0008 */
[----:B------:R-:W-:-:S05]  /*62b0*/  @P1 IMAD.MOV.U32 R5, RZ, RZ, R9 ;  /* 0x000000ffff051224 */ /* 0x000fca00078e0009 */
[----:B------:R1:W-:Y:S04]  /*62c0*/  @P1 STG.E.U16 desc[UR38][R4.64+0xf0], R86 ;  /* 0x0000f05604001986 */ /* 0x0003e8000c101526 */
[----:B------:R1:W-:Y:S02]  /*62d0*/  @P0 STG.E.U16 desc[UR38][R8.64+0xf2], R87 ;  /* 0x0000f25708000986 */ /* 0x0003e4000c101526 */
.L_x_160:
[----:B------:R-:W-:Y:S05]  /*62e0*/  BSYNC B0 ;  /* 0x0000000000007941 */ /* 0x000fea0003800000 */
.L_x_34:
[----:B------:R-:W-:Y:S01]  /*62f0*/  IADD3 R16, P0, R16, UR36, RZ ;  /* 0x0000002410107c10 */ /* 0x000fe2000ff1e0ff */
[----:B------:R-:W-:Y:S01]  /*6300*/  ULDC.64 UR4, c[0x0][0x650] ;  /* 0x0001940000047ab9 */ /* 0x000fe20000000a00 */
[----:B------:R-:W-:Y:S01]  /*6310*/  PRMT R3, RZ, 0x7610, R3 ;  /* 0x00007610ff037816 */ /* 0x000fe20000000003 */
[----:B------:R-:W-:Y:S01]  /*6320*/  IMAD.MOV.U32 R100, RZ, RZ, -0x1 ;  /* 0xffffffffff647424 */ /* 0x000fe200078e00ff */
[----:B------:R-:W-:Y:S01]  /*6330*/  IADD3.X R17, R17, UR42, RZ, P0, !PT ;  /* 0x0000002a11117c10 */ /* 0x000fe200087fe4ff */
[----:B------:R-:W-:Y:S01]  /*6340*/  IMAD.MOV.U32 R101, RZ, RZ, -0x1 ;  /* 0xffffffffff657424 */ /* 0x000fe200078e00ff */
[----:B------:R-:W-:-:S04]  /*6350*/  ISETP.GE.U32.AND P0, PT, R16, UR4, PT ;  /* 0x0000000410007c0c */ /* 0x000fc8000bf06070 */
[----:B------:R-:W-:-:S13]  /*6360*/  ISETP.GE.U32.AND.EX P0, PT, R17, UR5, PT, P0 ;  /* 0x0000000511007c0c */ /* 0x000fda000bf06100 */
[----:B------:R-:W-:Y:S05]  /*6370*/  @P0 BRA `(.L_x_161) ;  /* 0x00000004004c0947 */ /* 0x000fea0003800000 */
[----:B------:R-:W0:Y:S01]  /*6380*/  LDC.64 R10, c[0x0][0x628] ;  /* 0x00018a00ff0a7b82 */ /* 0x000e220000000a00 */
[----:B---3--:R-:W3:Y:S01]  /*6390*/  S2R R12, SR_CTAID.X ;  /* 0x00000000000c7919 */ /* 0x008ee20000002500 */
[----:B-12-4-:R-:W-:Y:S02]  /*63a0*/  IMAD.MOV.U32 R8, RZ, RZ, R16 ;  /* 0x000000ffff087224 */ /* 0x016fe400078e0010 */
[----:B------:R-:W-:Y:S01]  /*63b0*/  IMAD.MOV.U32 R9, RZ, RZ, R17 ;  /* 0x000000ffff097224 */ /* 0x000fe200078e0011 */
[----:B------:R-:W1:Y:S03]  /*63c0*/  S2R R20, SR_CTAID.Y ;  /* 0x0000000000147919 */ /* 0x000e660000002600 */
[----:B------:R-:W2:Y:S08]  /*63d0*/  LDC R0, c[0x0][0x630] ;  /* 0x00018c00ff007b82 */ /* 0x000eb00000000800 */
[----:B------:R-:W4:Y:S01]  /*63e0*/  LDC.64 R14, c[0x0][0x620] ;  /* 0x00018800ff0e7b82 */ /* 0x000f220000000a00 */
[----:B0-----:R-:W-:-:S04]  /*63f0*/  ISETP.NE.U32.AND P0, PT, R10, RZ, PT ;  /* 0x000000ff0a00720c */ /* 0x001fc80003f05070 */
[----:B------:R-:W-:-:S13]  /*6400*/  ISETP.NE.AND.EX P0, PT, R11, RZ, PT, P0 ;  /* 0x000000ff0b00720c */ /* 0x000fda0003f05300 */
[----:B-1234-:R-:W-:Y:S05]  /*6410*/  @!P0 BRA `(.L_x_162) ;  /* 0x0000000000288947 */ /* 0x01efea0003800000 */
        /* <DEDUP_REMOVED lines=10> */
.L_x_162:
[-CC-:B------:R-:W-:Y:S01]  /*64c0*/  SHF.R.U64 R101, R8, R0.reuse, R9.reuse ;  /* 0x0000000008657219 */ /* 0x180fe20000001209 */
[----:B------:R-:W0:Y:S01]  /*64d0*/  LDC.64 R26, c[0x0][0x640] ;  /* 0x00019000ff1a7b82 */ /* 0x000e220000000a00 */
[----:B------:R-:W-:Y:S01]  /*64e0*/  SHF.R.U32.HI R0, RZ, R0, R9 ;  /* 0x00000000ff007219 */ /* 0x000fe20000011609 */
[----:B------:R-:W-:Y:S01]  /*64f0*/  ULDC UR4, c[0x0][0x150] ;  /* 0x0000540000047ab9 */ /* 0x000fe20000000800 */
[----:B------:R-:W-:Y:S02]  /*6500*/  IADD3 R3, P0, RZ, -R101, RZ ;  /* 0x80000065ff037210 */ /* 0x000fe40007f1e0ff */
[----:B------:R-:W-:-:S03]  /*6510*/  I2FP.F32.U32 R7, R12 ;  /* 0x0000000c00077245 */ /* 0x000fc60000201000 */
[----:B------:R-:W1:Y:S01]  /*6520*/  LDC R6, c[0x0][0x618] ;  /* 0x00018600ff067b82 */ /* 0x000e620000000800 */
[----:B------:R-:W-:Y:S02]  /*6530*/  IMAD.X R5, RZ, RZ, ~R0, P0 ;  /* 0x000000ffff057224 */ /* 0x000fe400000e0e00 */
[----:B------:R-:W-:Y:S01]  /*6540*/  FMUL R7, R7, UR4 ;  /* 0x0000000407077c20 */ /* 0x000fe20008400000 */
[----:B------:R-:W-:Y:S01]  /*6550*/  ULDC UR4, c[0x0][0x154] ;  /* 0x0000550000047ab9 */ /* 0x000fe20000000800 */
[-C--:B------:R-:W-:Y:S02]  /*6560*/  IMAD R0, R5, R14.reuse, RZ ;  /* 0x0000000e05007224 */ /* 0x080fe400078e02ff */
[C---:B------:R-:W-:Y:S01]  /*6570*/  IMAD.WIDE.U32 R4, R3.reuse, R14, R16 ;  /* 0x0000000e03047225 */ /* 0x040fe200078e0010 */
[----:B------:R-:W2:Y:S01]  /*6580*/  LDC R8, c[0x0][0x608] ;  /* 0x00018200ff087b82 */ /* 0x000ea20000000800 */
[----:B------:R-:W3:Y:S02]  /*6590*/  F2I.U32.TRUNC.NTZ R7, R7 ;  /* 0x0000000700077305 */ /* 0x000ee4000020f000 */
[----:B------:R-:W-:Y:S01]  /*65a0*/  IMAD R3, R3, R15, R0 ;  /* 0x0000000f03037224 */ /* 0x000fe200078e0200 */
[----:B------:R-:W-:-:S03]  /*65b0*/  I2FP.F32.U32 R0, R20 ;  /* 0x0000001400007245 */ /* 0x000fc60000201000 */
[----:B------:R-:W-:Y:S01]  /*65c0*/  IMAD.IADD R3, R5, 0x1, R3 ;  /* 0x0000000105037824 */ /* 0x000fe200078e0203 */
[----:B------:R-:W4:Y:S01]  /*65d0*/  LDC R11, c[0x0][0x658] ;  /* 0x00019600ff0b7b82 */ /* 0x000f220000000800 */
[----:B0-----:R-:W-:-:S04]  /*65e0*/  ISETP.NE.U32.AND P0, PT, R26, RZ, PT ;  /* 0x000000ff1a00720c */ /* 0x001fc80003f05070 */
[----:B------:R-:W-:-:S03]  /*65f0*/  ISETP.NE.AND.EX P0, PT, R27, RZ, PT, P0 ;  /* 0x000000ff1b00720c */ /* 0x000fc60003f05300 */
[----:B------:R-:W0:Y:S01]  /*6600*/  LDC R9, c[0x0][0x144] ;  /* 0x00005100ff097b82 */ /* 0x000e220000000800 */
[-C--:B-1----:R-:W-:Y:S01]  /*6610*/  SHF.R.U64 R10, R4, R6.reuse, R3 ;  /* 0x00000006040a7219 */ /* 0x082fe20000001203 */
[----:B---3--:R-:W-:Y:S01]  /*6620*/  IMAD.MOV R7, RZ, RZ, -R7 ;  /* 0x000000ffff077224 */ /* 0x008fe200078e0a07 */
[----:B------:R-:W-:Y:S01]  /*6630*/  SHF.R.U32.HI R3, RZ, R6, R3 ;  /* 0x00000006ff037219 */ /* 0x000fe20000011603 */
[----:B------:R-:W-:-:S04]  /*6640*/  FMUL R6, R0, UR4 ;  /* 0x0000000400067c20 */ /* 0x000fc80008400000 */
[----:B------:R-:W1:Y:S01]  /*6650*/  LDC R21, c[0x0][0x148] ;  /* 0x00005200ff157b82 */ /* 0x000e620000000800 */
[----:B------:R3:W0:Y:S01]  /*6660*/  F2I.U32.TRUNC.NTZ R14, R6 ;  /* 0x00000006000e7305 */ /* 0x000622000020f000 */
[-CC-:B--2---:R-:W-:Y:S02]  /*6670*/  SHF.R.U64 R13, R10, R8.reuse, R3.reuse ;  /* 0x000000080a0d7219 */ /* 0x184fe40000001203 */
[----:B------:R-:W-:-:S04]  /*6680*/  SHF.R.U32.HI R0, RZ, R8, R3 ;  /* 0x00000008ff007219 */ /* 0x000fc80000011603 */
[----:B-----5:R-:W2:Y:S01]  /*6690*/  LDC R24, c[0x0][0x648] ;  /* 0x00019200ff187b82 */ /* 0x020ea20000000800 */
[-CC-:B----4-:R-:W-:Y:S02]  /*66a0*/  SHF.R.U64 R15, R13, R11.reuse, R0.reuse ;  /* 0x0000000b0d0f7219 */ /* 0x190fe40000001200 */
[----:B------:R-:W-:-:S03]  /*66b0*/  SHF.R.U32.HI R5, RZ, R11, R0 ;  /* 0x0000000bff057219 */ /* 0x000fc60000011600 */
[----:B------:R-:W-:Y:S02]  /*66c0*/  IMAD.MOV.U32 R4, RZ, RZ, R15 ;  /* 0x000000ffff047224 */ /* 0x000fe400078e000f */
[----:B------:R-:W4:Y:S01]  /*66d0*/  LDC R28, c[0x0][0x638] ;  /* 0x00018e00ff1c7b82 */ /* 0x000f220000000800 */
[----:B0-----:R-:W-:-:S07]  /*66e0*/  IMAD R25, R9, R7, R12 ;  /* 0x0000000709197224 */ /* 0x001fce00078e020c */
[----:B------:R-:W0:Y:S08]  /*66f0*/  LDC R29, c[0x0][0x610] ;  /* 0x00018400ff1d7b82 */ /* 0x000e300000000800 */
[----:B------:R-:W0:Y:S01]  /*6700*/  LDC R30, c[0x0][0x600] ;  /* 0x00018000ff1e7b82 */ /* 0x000e220000000800 */
[----:B-123--:R-:W-:Y:S05]  /*6710*/  @!P0 BRA `(.L_x_163) ;  /* 0x0000000000288947 */ /* 0x00efea0003800000 */
[----:B------:R-:W1:Y:S02]  /*6720*/  LDC R0, c[0x0][0x64c] ;  /* 0x00019300ff007b82 */ /* 0x000e640000000800 */
[----:B-1----:R-:W-:-:S05]  /*6730*/  IADD3 R3, P0, R15, R0, RZ ;  /* 0x000000000f037210 */ /* 0x002fca0007f1e0ff */
        /* <DEDUP_REMOVED lines=8> */
.L_x_163:
[----:B------:R-:W-:Y:S01]  /*67c0*/  ISETP.NE.AND P0, PT, R2, 0x1, PT ;  /* 0x000000010200780c */ /* 0x000fe20003f05270 */
[----:B------:R-:W-:Y:S01]  /*67d0*/  IMAD.MOV R14, RZ, RZ, -R14 ;  /* 0x000000ffff0e7224 */ /* 0x000fe200078e0a0e */
[----:B------:R-:W-:Y:S02]  /*67e0*/  SHF.R.U64 R3, R4, R24, R5 ;  /* 0x0000001804037219 */ /* 0x000fe40000001205 */
[----:B------:R-:W-:Y:S02]  /*67f0*/  LOP3.LUT R0, R13, R98, RZ, 0xc0, !PT ;  /* 0x000000620d007212 */ /* 0x000fe400078ec0ff */
[----:B------:R-:W-:Y:S01]  /*6800*/  LOP3.LUT R10, R10, R97, RZ, 0xc0, !PT ;  /* 0x000000610a0a7212 */ /* 0x000fe200078ec0ff */
[----:B------:R-:W-:Y:S02]  /*6810*/  IMAD.MOV R4, RZ, RZ, -R3 ;  /* 0x000000ffff047224 */ /* 0x000fe400078e0a03 */
[----:B------:R-:W-:Y:S02]  /*6820*/  IMAD R0, R93, R3, R0 ;  /* 0x000000035d007224 */ /* 0x000fe400078e0200 */
[----:B----4-:R-:W-:-:S02]  /*6830*/  IMAD R3, R4, R28, R15 ;  /* 0x0000001c04037224 */ /* 0x010fc400078e020f */
[----:B------:R-:W-:Y:S02]  /*6840*/  @P0 IMAD R25, R21, R14, R20 ;  /* 0x0000000e15190224 */ /* 0x000fe400078e0214 */
[----:B0-----:R-:W-:Y:S02]  /*6850*/  IMAD R5, R3, R30, R10 ;  /* 0x0000001e03057224 */ /* 0x001fe400078e020a */
[----:B------:R-:W-:Y:S02]  /*6860*/  IMAD R0, R0, R29, R25 ;  /* 0x0000001d00007224 */ /* 0x000fe400078e0219 */
[----:B------:R-:W-:-:S03]  /*6870*/  IMAD.MOV.U32 R4, RZ, RZ, 0x1 ;  /* 0x00000001ff047424 */ /* 0x000fc600078e00ff */
[----:B------:R-:W-:Y:S02]  /*6880*/  SEL R100, R5, R0, !P0 ;  /* 0x0000000005647207 */ /* 0x000fe40004000000 */
[----:B------:R-:W-:Y:S02]  /*6890*/  PRMT R3, R4, 0x7610, R3 ;  /* 0x0000761004037816 */ /* 0x000fe40000000003 */
[----:B------:R-:W-:-:S07]  /*68a0*/  SEL R0, R0, R5, !P0 ;  /* 0x0000000500007207 */ /* 0x000fce0004000000 */
.L_x_161:
[----:B------:R-:W-:Y:S01]  /*68b0*/  UIMAD.WIDE.U32 UR4, UR41, 0x24924925, URZ ;  /* 0x24924925290478a5 */ /* 0x000fe2000f8e003f */
[----:B------:R-:W-:Y:S01]  /*68c0*/  LOP3.LUT P0, RZ, R3, 0xff, RZ, 0xc0, !PT ;  /* 0x000000ff03ff7812 */ /* 0x000fe2000780c0ff */
[----:B------:R-:W-:Y:S02]  /*68d0*/  IMAD.MOV.U32 R103, RZ, RZ, R0 ;  /* 0x000000ffff677224 */ /* 0x000fe400078e0000 */
[----:B------:R-:W-:-:S04]  /*68e0*/  UIADD3 UR4, UR41, -UR5, URZ ;  /* 0x8000000529047290 */ /* 0x000fc8000fffe03f */
[----:B------:R-:W-:-:S04]  /*68f0*/  ULEA.HI UR4, UR4, UR5, URZ, 0x1f ;  /* 0x0000000504047291 */ /* 0x000fc8000f8ff83f */
[----:B------:R-:W-:-:S04]  /*6900*/  USHF.R.U32.HI UR4, URZ, 0x2, UR4 ;  /* 0x000000023f047899 */ /* 0x000fc80008011604 */
[----:B------:R-:W-:Y:S01]  /*6910*/  UIMAD UR41, UR4, -0x7, UR41 ;  /* 0xfffffff9042978a4 */ /* 0x000fe2000f8e0229 */
[----:B------:R-:W-:Y:S11]  /*6920*/  @P0 BRA `(.L_x_164) ;  /* 0xffffffa800f40947 */ /* 0x000ff6000383ffff */
[----:B------:R-:W-:Y:S05]  /*6930*/  EXIT ;  /* 0x000000000000794d */ /* 0x000fea0003800000 */
.L_x_7:
        /* <DEDUP_REMOVED lines=26> */
.L_x_166:
[----:B------:R-:W0:Y:S01]  /*6ae0*/  LDC.64 R30, c[0x0][0x640] ;  /* 0x00019000ff1e7b82 */ /* 0x000e220000000a00 */
[-CC-:B------:R-:W-:Y:S01]  /*6af0*/  SHF.R.U64 R22, R14, R8.reuse, R15.reuse ;  /* 0x000000080e167219 */ /* 0x180fe2000000120f */
[----:B------:R-:W-:Y:S01]  /*6b00*/  IMAD.MOV.U32 R27, RZ, RZ, 0x1 ;  /* 0x00000001ff1b7424 */ /* 0x000fe200078e00ff */
[----:B------:R-:W-:Y:S02]  /*6b10*/  SHF.R.U32.HI R7, RZ, R8, R15 ;  /* 0x00000008ff077219 */ /* 0x000fe4000001160f */
[----:B------:R-:W-:-:S03]  /*6b20*/  IADD3 R13, P0, RZ, -R22, RZ ;  /* 0x80000016ff0d7210 */ /* 0x000fc60007f1e0ff */
[----:B------:R-:W1:Y:S02]  /*6b30*/  LDC R12, c[0x0][0x618] ;  /* 0x00018600ff0c7b82 */ /* 0x000e640000000800 */
[----:B------:R-:W-:Y:S02]  /*6b40*/  IMAD.X R7, RZ, RZ, ~R7, P0 ;  /* 0x000000ffff077224 */ /* 0x000fe400000e0e07 */
[----:B------:R-:W-:-:S04]  /*6b50*/  IMAD.WIDE.U32 R10, R13, R24, R16 ;  /* 0x000000180d0a7225 */ /* 0x000fc800078e0010 */
[----:B------:R-:W2:Y:S01]  /*6b60*/  LDC R14, c[0x0][0x608] ;  /* 0x00018200ff0e7b82 */ /* 0x000ea20000000800 */
[----:B------:R-:W-:-:S04]  /*6b70*/  IMAD R8, R7, R24, RZ ;  /* 0x0000001807087224 */ /* 0x000fc800078e02ff */
[----:B------:R-:W-:-:S03]  /*6b80*/  IMAD R7, R13, R25, R8 ;  /* 0x000000190d077224 */ /* 0x000fc600078e0208 */
[----:B------:R-:W3:Y:S01]  /*6b90*/  LDC R28, c[0x0][0x658] ;  /* 0x00019600ff1c7b82 */ /* 0x000ee20000000800 */
[----:B------:R-:W-:Y:S01]  /*6ba0*/  IMAD.IADD R7, R11, 0x1, R7 ;  /* 0x000000010b077824 */ /* 0x000fe200078e0207 */
[----:B0-----:R-:W-:Y:S01]  /*6bb0*/  ISETP.NE.U32.AND P0, PT, R30, RZ, PT ;  /* 0x000000ff1e00720c */ /* 0x001fe20003f05070 */
[----:B------:R-:W-:-:S03]  /*6bc0*/  IMAD.MOV.U32 R11, RZ, RZ, -0x1 ;  /* 0xffffffffff0b7424 */ /* 0x000fc600078e00ff */
        /* <DEDUP_REMOVED lines=8> */
[-C--:B---3--:R-:W-:Y:S02]  /*6c50*/  SHF.L.U32 R10, R11, R28.reuse, RZ ;  /* 0x0000001c0b0a7219 */ /* 0x088fe400000006ff */
[--C-:B------:R-:W-:Y:S02]  /*6c60*/  SHF.R.U64 R26, R24, R28, R7.reuse ;  /* 0x0000001c181a7219 */ /* 0x100fe40000001207 */
[----:B------:R-:W-:Y:S02]  /*6c70*/  LOP3.LUT R29, RZ, R10, RZ, 0x33, !PT ;  /* 0x0000000aff1d7212 */ /* 0x000fe400078e33ff */
[----:B------:R-:W-:Y:S01]  /*6c80*/  SHF.R.U32.HI R11, RZ, R28, R7 ;  /* 0x0000001cff0b7219 */ /* 0x000fe20000011607 */
[----:B------:R-:W3:Y:S01]  /*6c90*/  LDC R32, c[0x0][0x610] ;  /* 0x00018400ff207b82 */ /* 0x000ee20000000800 */
[----:B------:R-:W-:Y:S01]  /*6ca0*/  IMAD.MOV.U32 R10, RZ, RZ, R26 ;  /* 0x000000ffff0a7224 */ /* 0x000fe200078e001a */
[----:B------:R-:W-:Y:S06]  /*6cb0*/  @!P0 BRA `(.L_x_167) ;  /* 0x0000000000288947 */ /* 0x000fec0003800000 */
        /* <DEDUP_REMOVED lines=10> */
.L_x_167:
[----:B------:R-:W-:Y:S02]  /*6d60*/  ISETP.NE.AND P0, PT, R2, 0x1, PT ;  /* 0x000000010200780c */ /* 0x000fe40003f05270 */
[----:B-1----:R-:W-:Y:S01]  /*6d70*/  SHF.R.U64 R8, R10, R8, R11 ;  /* 0x000000080a087219 */ /* 0x002fe2000000120b */
[----:B0-----:R-:W-:Y:S01]  /*6d80*/  VIADD R11, R21, 0xffffffff ;  /* 0xffffffff150b7836 */ /* 0x001fe20000000000 */
[----:B------:R-:W-:Y:S02]  /*6d90*/  SHF.L.U32 R27, R27, R28, RZ ;  /* 0x0000001c1b1b7219 */ /* 0x000fe400000006ff */
[----:B------:R-:W-:Y:S01]  /*6da0*/  LOP3.LUT R5, R24, R29, RZ, 0xc0, !PT ;  /* 0x0000001d18057212 */ /* 0x000fe200078ec0ff */
[----:B------:R-:W-:-:S04]  /*6db0*/  IMAD.MOV R7, RZ, RZ, -R8 ;  /* 0x000000ffff077224 */ /* 0x000fc800078e0a08 */
[----:B------:R-:W-:Y:S02]  /*6dc0*/  IMAD R5, R27, R8, R5 ;  /* 0x000000081b057224 */ /* 0x000fe400078e0205 */
[----:B------:R-:W-:Y:S01]  /*6dd0*/  @P0 IMAD R6, R9, R23, R4 ;  /* 0x0000001709060224 */ /* 0x000fe200078e0204 */
[----:B------:R-:W-:Y:S01]  /*6de0*/  LOP3.LUT R9, R20, R11, RZ, 0xc0, !PT ;  /* 0x0000000b14097212 */ /* 0x000fe200078ec0ff */
[----:B--2---:R-:W-:Y:S02]  /*6df0*/  IMAD R4, R7, R25, R26 ;  /* 0x0000001907047224 */ /* 0x004fe400078e021a */
[----:B---3--:R-:W-:Y:S02]  /*6e00*/  IMAD R6, R5, R32, R6 ;  /* 0x0000002005067224 */ /* 0x008fe400078e0206 */
[----:B------:R-:W-:Y:S02]  /*6e10*/  IMAD R5, R4, R21, R9 ;  /* 0x0000001504057224 */ /* 0x000fe400078e0209 */
[----:B------:R-:W-:-:S02]  /*6e20*/  IMAD.MOV.U32 R8, RZ, RZ, 0x1 ;  /* 0x00000001ff087424 */ /* 0x000fc400078e00ff */
[----:B------:R-:W-:Y:S01]  /*6e30*/  IMAD.MOV.U32 R7, RZ, RZ, R22 ;  /* 0x000000ffff077224 */ /* 0x000fe200078e0016 */
[----:B------:R-:W-:Y:S02]  /*6e40*/  SEL R21, R5, R6, !P0 ;  /* 0x0000000605157207 */ /* 0x000fe40004000000 */
[----:B------:R-:W-:-:S07]  /*6e50*/  SEL R20, R6, R5, !P0 ;  /* 0x0000000506147207 */ /* 0x000fce0004000000 */
.L_x_165:
[----:B------:R-:W-:-:S08]  /*6e60*/  NOP ;  /* 0x0000000000007918 */ /* 0x000fd00000000000 */
[----:B------:R-:W0:-:S00]  /*6e70*/  USETMAXREG.DEALLOC.CTAPOOL 0x28 ;  /* 0x00000028000079c8 */ /* 0x000e0000080e0500 */
[----:B0-----:R-:W-:-:S13]  /*6e80*/  ISETP.NE.AND P0, PT, R3, RZ, PT ;  /* 0x000000ff0300720c */ /* 0x001fda0003f05270 */
[----:B------:R-:W-:Y:S05]  /*6e90*/  @P0 EXIT ;  /* 0x000000000000094d */ /* 0x000fea0003800000 */
[----:B------:R-:W-:Y:S01]  /*6ea0*/  LOP3.LUT P0, RZ, R8, 0xff, RZ, 0xc0, !PT ;  /* 0x000000ff08ff7812 */ /* 0x000fe2000780c0ff */
[----:B------:R-:W-:Y:S02]  /*6eb0*/  IMAD.MOV.U32 R3, RZ, RZ, 0x1 ;  /* 0x00000001ff037424 */ /* 0x000fe400078e00ff */
[----:B------:R-:W-:-:S10]  /*6ec0*/  IMAD.MOV.U32 R8, RZ, RZ, RZ ;  /* 0x000000ffff087224 */ /* 0x000fd400078e00ff */
[----:B------:R-:W-:Y:S05]  /*6ed0*/  @!P0 BRA `(.L_x_168) ;  /* 0x0000000c00508947 */ /* 0x000fea0003800000 */
[----:B------:R-:W0:Y:S01]  /*6ee0*/  LDC R3, c[0x0][0x28c] ;  /* 0x0000a300ff037b82 */ /* 0x000e220000000800 */
[----:B------:R-:W1:Y:S01]  /*6ef0*/  S2R R13, SR_CgaCtaId ;  /* 0x00000000000d7919 */ /* 0x000e620000008800 */
[----:B------:R-:W-:Y:S01]  /*6f00*/  ULDC UR5, c[0x0][0x658] ;  /* 0x0001960000057ab9 */ /* 0x000fe20000000800 */
[----:B------:R-:W-:Y:S01]  /*6f10*/  UMOV UR6, 0xffffffff ;  /* 0xffffffff00067882 */ /* 0x000fe20000000000 */
[----:B------:R-:W-:Y:S01]  /*6f20*/  BSSY B0, `(.L_x_168) ;  /* 0x00000cf000007945 */ /* 0x000fe20003800000 */
[----:B------:R-:W-:Y:S01]  /*6f30*/  USHF.L.U32 UR6, UR6, UR5, URZ ;  /* 0x0000000506067299 */ /* 0x000fe2000800063f */
[----:B------:R-:W-:Y:S01]  /*6f40*/  IMAD.MOV.U32 R10, RZ, RZ, 0x1 ;  /* 0x00000001ff0a7424 */ /* 0x000fe200078e00ff */
[----:B------:R-:W-:Y:S01]  /*6f50*/  LOP3.LUT R9, R18, 0x2, RZ, 0xfc, !PT ;  /* 0x0000000212097812 */ /* 0x000fe200078efcff */
[----:B------:R-:W-:Y:S01]  /*6f60*/  IMAD.MOV.U32 R8, RZ, RZ, RZ ;  /* 0x000000ffff087224 */ /* 0x000fe200078e00ff */
[----:B------:R-:W-:Y:S01]  /*6f70*/  ULDC UR4, c[0x0][0x600] ;  /* 0x0001800000047ab9 */ /* 0x000fe20000000800 */
[----:B------:R-:W-:Y:S01]  /*6f80*/  UMOV UR7, 0x1 ;  /* 0x0000000100077882 */ /* 0x000fe20000000000 */
[----:B------:R-:W-:-:S02]  /*6f90*/  UIADD3 UR13, UR4, -0x1, URZ ;  /* 0xffffffff040d7890 */ /* 0x000fc4000fffe03f */
[----:B------:R-:W-:Y:S02]  /*6fa0*/  USHF.L.U32 UR15, UR7, UR5, URZ ;  /* 0x00000005070f7299 */ /* 0x000fe4000800063f */
[----:B------:R-:W-:Y:S01]  /*6fb0*/  ULOP3.LUT UR14, URZ, UR6, URZ, 0x33, !UPT ;  /* 0x000000063f0e7292 */ /* 0x000fe2000f8e333f */
[----:B------:R-:W-:Y:S01]  /*6fc0*/  ULDC.64 UR22, c[0x0][0x198] ;  /* 0x0000660000167ab9 */ /* 0x000fe20000000a00 */
[----:B0-----:R-:W-:-:S05]  /*6fd0*/  VIADD R3, R3, 0x3f ;  /* 0x0000003f03037836 */ /* 0x001fca0000000000 */
[----:B------:R-:W-:-:S04]  /*6fe0*/  SHF.R.S32.HI R4, RZ, 0x1f, R3 ;  /* 0x0000001fff047819 */ /* 0x000fc80000011403 */
[----:B------:R-:W-:Y:S01]  /*6ff0*/  LEA.HI R4, R4, R3, RZ, 0x6 ;  /* 0x0000000304047211 */ /* 0x000fe200078f30ff */
[C---:B-1----:R-:W-:Y:S02]  /*7000*/  IMAD.SHL.U32 R12, R13.reuse, 0x20, RZ ;  /* 0x000000200d0c7824 */ /* 0x042fe400078e00ff */
[----:B------:R-:W-:Y:S01]  /*7010*/  IMAD.SHL.U32 R13, R13, 0x800, RZ ;  /* 0x000008000d0d7824 */ /* 0x000fe200078e00ff */
[----:B------:R-:W-:Y:S01]  /*7020*/  SHF.R.S32.HI R11, RZ, 0x6, R4 ;  /* 0x00000006ff0b7819 */ /* 0x000fe20000011404 */
[----:B------:R-:W-:Y:S01]  /*7030*/  IMAD.MOV.U32 R3, RZ, RZ, 0x1 ;  /* 0x00000001ff037424 */ /* 0x000fe200078e00ff */
[----:B------:R-:W-:Y:S02]  /*7040*/  LOP3.LUT R12, R12, 0x60, RZ, 0xc0, !PT ;  /* 0x000000600c0c7812 */ /* 0x000fe400078ec0ff */
[----:B------:R-:W-:Y:S01]  /*7050*/  LOP3.LUT R13, R13, 0x1800, RZ, 0xc0, !PT ;  /* 0x000018000d0d7812 */ /* 0x000fe200078ec0ff */
[----:B------:R-:W-:-:S07]  /*7060*/  VIADD R19, R11, 0x1 ;  /* 0x000000010b137836 */ /* 0x000fce0000000000 */
.L_x_179:
[----:B------:R-:W-:-:S03]  /*7070*/  UMOV UR4, 0xffffffff ;  /* 0xffffffff00047882 */ /* 0x000fc60000000000 */
[----:B------:R-:W-:Y:S05]  /*7080*/  BRA.DIV UR4, `(.L_x_169) ;  /* 0x0000001204387947 */ /* 0x000fea000b800000 */
[----:B------:R-:W-:-:S13]  /*7090*/  ELECT P6, URZ, PT ;  /* 0x00000000003f782f */ /* 0x000fda00038c0000 */
.L_x_193:
[----:B------:R-:W-:Y:S04]  /*70a0*/  BSSY B1, `(.L_x_170) ;  /* 0x0000041000017945 */ /* 0x000fe80003800000 */
[----:B------:R-:W-:Y:S05]  /*70b0*/  @!P6 BRA `(.L_x_171) ;  /* 0x0000000000fce947 */ /* 0x000fea0003800000 */
[----:B------:R-:W0:Y:S02]  /*70c0*/  LDC R4, c[0x0][0x28c] ;  /* 0x0000a300ff047b82 */ /* 0x000e240000000800 */
[----:B0-----:R-:W-:-:S13]  /*70d0*/  ISETP.GE.AND P0, PT, R4, 0x1, PT ;  /* 0x000000010400780c */ /* 0x001fda0003f06270 */
[----:B------:R-:W-:Y:S05]  /*70e0*/  @!P0 BRA `(.L_x_171) ;  /* 0x0000000000f08947 */ /* 0x000fea0003800000 */
[----:B------:R-:W-:Y:S02]  /*70f0*/  IMAD.SHL.U32 R20, R20, 0x80, RZ ;  /* 0x0000008014147824 */ /* 0x000fe400078e00ff */
[----:B------:R-:W-:Y:S02]  /*7100*/  IMAD R21, R21, 0x80, R12 ;  /* 0x0000008015157824 */ /* 0x000fe400078e020c */
[----:B------:R-:W-:Y:S02]  /*7110*/  IMAD.MOV.U32 R22, RZ, RZ, RZ ;  /* 0x000000ffff167224 */ /* 0x000fe400078e00ff */
[----:B------:R-:W-:Y:S02]  /*7120*/  IMAD.MOV.U32 R4, RZ, RZ, R19 ;  /* 0x000000ffff047224 */ /* 0x000fe400078e0013 */
[----:B------:R-:W-:Y:S02]  /*7130*/  IMAD.MOV.U32 R5, RZ, RZ, R3 ;  /* 0x000000ffff057224 */ /* 0x000fe400078e0003 */
[----:B------:R-:W-:-:S02]  /*7140*/  IMAD.MOV.U32 R6, RZ, RZ, R8 ;  /* 0x000000ffff067224 */ /* 0x000fc400078e0008 */
[----:B------:R-:W-:-:S07]  /*7150*/  VIADD R24, R20, 0x40 ;  /* 0x0000004014187836 */ /* 0x000fce0000000000 */
.L_x_174:
[----:B------:R-:W0:Y:S01]  /*7160*/  S2R R15, SR_CgaCtaId ;  /* 0x00000000000f7919 */ /* 0x000e220000008800 */
[----:B------:R-:W-:Y:S02]  /*7170*/  MOV R14, 0x400 ;  /* 0x00000400000e7802 */ /* 0x000fe40000000f00 */
[----:B------:R-:W-:Y:S02]  /*7180*/  ISETP.NE.AND P1, PT, R0, RZ, PT ;  /* 0x000000ff0000720c */ /* 0x000fe40003f25270 */
[----:B0-----:R-:W-:Y:S02]  /*7190*/  LEA R25, R15, R14, 0x18 ;  /* 0x0000000e0f197211 */ /* 0x001fe400078ec0ff */
[----:B------:R-:W-:-:S09]  /*71a0*/  SHF.L.U32 R14, R5, 0x1f, RZ ;  /* 0x0000001f050e7819 */ /* 0x000fd200000006ff */
[----:B------:R-:W0:Y:S01]  /*71b0*/  @!P1 LDC R15, c[0x0][0x500] ;  /* 0x00014000ff0f9b82 */ /* 0x000e220000000800 */
[----:B------:R-:W-:-:S04]  /*71c0*/  IMAD R23, R6, 0x8, R25 ;  /* 0x0000000806177824 */ /* 0x000fc800078e0219 */
[----:B------:R-:W1:Y:S02]  /*71d0*/  SYNCS.PHASECHK.TRANS64.TRYWAIT P0, [R23+URZ+0x38], R14 ;  /* 0x0000380e170075a7 */ /* 0x000e64000800017f */
[----:B-1----:R-:W-:Y:S05]  /*71e0*/  @!P0 BRA `(.L_x_172) ;  /* 0x0000001000008947 */ /* 0x002fea0003800000 */
.L_x_194:
[----:B-1----:R-:W-:Y:S01]  /*71f0*/  PRMT R14, R9, 0x9910, RZ ;  /* 0x00009910090e7816 */ /* 0x002fe200000000ff */
[----:B0-----:R0:W-:Y:S03]  /*7200*/  @!P1 SYNCS.ARRIVE.TRANS64 RZ, [R23+URZ], R15 ;  /* 0x0000000f17ff99a7 */ /* 0x0011e6000800003f */
[----:B------:R-:W-:-:S13]  /*7210*/  ISETP.NE.AND P0, PT, R14, 0x2, PT ;  /* 0x000000020e00780c */ /* 0x000fda0003f05270 */
[----:B0-----:R-:W-:Y:S05]  /*7220*/  @P0 BRA `(.L_x_173) ;  /* 0x0000000000040947 */ /* 0x001fea0003800000 */
[----:B------:R-:W-:Y:S01]  /*7230*/  BPT.TRAP 0x1 ;  /* 0x000000040000795c */ /* 0x000fe20000300000 */
.L_x_173:
[C---:B------:R-:W-:Y:S01]  /*7240*/  IMAD R14, R6.reuse, 0x2000, R13 ;  /* 0x00002000060e7824 */ /* 0x040fe200078e020d */
[----:B------:R-:W-:Y:S01]  /*7250*/  R2UR UR25, R23 ;  /* 0x00000000171972ca */ /* 0x000fe200000e0000 */
[--C-:B------:R-:W-:Y:S01]  /*7260*/  IMAD R15, R6, 0x4000, R25.reuse ;  /* 0x00004000060f7824 */ /* 0x100fe200078e0219 */
[----:B------:R-:W-:Y:S01]  /*7270*/  R2UR UR27, R22 ;  /* 0x00000000161b72ca */ /* 0x000fe200000e0000 */
[----:B------:R-:W-:Y:S01]  /*7280*/  IMAD R14, R14, 0x2, R25 ;  /* 0x000000020e0e7824 */ /* 0x000fe200078e0219 */
[----:B------:R-:W-:Y:S01]  /*7290*/  R2UR UR28, R7 ;  /* 0x00000000071c72ca */ /* 0x000fe200000e0000 */
[----:B------:R-:W-:Y:S01]  /*72a0*/  VIADD R4, R4, 0xffffffff ;  /* 0xffffffff04047836 */ /* 0x000fe20000000000 */
[----:B------:R-:W-:Y:S01]  /*72b0*/  R2UR UR16, R15 ;  /* 0x000000000f1072ca */ /* 0x000fe200000e0000 */
[----:B------:R-:W-:Y:S01]  /*72c0*/  UIADD3 UR4, UP0, UR22, 0xf0, URZ ;  /* 0x000000f016047890 */ /* 0x000fe2000ff1e03f */
[----:B------:R-:W-:Y:S01]  /*72d0*/  R2UR UR8, R14 ;  /* 0x000000000e0872ca */ /* 0x000fe200000e0000 */
[----:B------:R-:W-:Y:S01]  /*72e0*/  UIADD3 UR30, UP1, UR22, 0x1f0, URZ ;  /* 0x000001f0161e7890 */ /* 0x000fe2000ff3e03f */
[----:B------:R-:W-:Y:S01]  /*72f0*/  R2UR UR26, R20 ;  /* 0x00000000141a72ca */ /* 0x000fe200000e0000 */
[----:B------:R-:W-:Y:S01]  /*7300*/  UIADD3.X UR5, URZ, UR23, URZ, UP0, !UPT ;  /* 0x000000173f057290 */ /* 0x000fe200087fe43f */
[----:B------:R-:W-:Y:S01]  /*7310*/  R2UR UR18, R24 ;  /* 0x00000000181272ca */ /* 0x000fe200000e0000 */
[----:B------:R-:W-:Y:S01]  /*7320*/  VIADD R6, R6, 0x1 ;  /* 0x0000000106067836 */ /* 0x000fe20000000000 */
[----:B------:R-:W-:Y:S01]  /*7330*/  R2UR UR11, R21 ;  /* 0x00000000150b72ca */ /* 0x000fe200000e0000 */
[----:B------:R-:W-:Y:S01]  /*7340*/  UIADD3.X UR31, URZ, UR23, URZ, UP1, !UPT ;  /* 0x000000173f1f7290 */ /* 0x000fe20008ffe43f */
[----:B------:R-:W-:Y:S01]  /*7350*/  ISETP.GT.AND P1, PT, R4, 0x1, PT ;  /* 0x000000010400780c */ /* 0x000fe20003f24270 */
[----:B------:R-:W-:Y:S01]  /*7360*/  UMOV UR6, 0x0 ;  /* 0x0000000000067882 */ /* 0x000fe20000000000 */
[----:B------:R-:W-:Y:S01]  /*7370*/  ISETP.NE.AND P0, PT, R6, 0x7, PT ;  /* 0x000000070600780c */ /* 0x000fe20003f05270 */
[----:B------:R-:W-:Y:S01]  /*7380*/  UIADD3 UR24, UR16, 0x180, URZ ;  /* 0x0000018010187890 */ /* 0x000fe2000fffe03f */
[----:B------:R-:W-:Y:S01]  /*7390*/  VIADD R22, R22, 0x40 ;  /* 0x0000004016167836 */ /* 0x000fe20000000000 */
[----:B------:R-:W-:Y:S01]  /*73a0*/  UIADD3 UR16, UR16, 0x2180, URZ ;  /* 0x0000218010107890 */ /* 0x000fe2000fffe03f */
[----:B------:R-:W-:Y:S01]  /*73b0*/  SEL R14, RZ, 0x1, P0 ;  /* 0x00000001ff0e7807 */ /* 0x000fe20000000000 */
[----:B------:R-:W-:Y:S01]  /*73c0*/  UIADD3 UR8, UR8, 0x1c180, URZ ;  /* 0x0001c18008087890 */ /* 0x000fe2000fffe03f */
[----:B------:R-:W-:Y:S01]  /*73d0*/  SEL R6, R6, RZ, P0 ;  /* 0x000000ff06067207 */ /* 0x000fe20000000000 */
[----:B------:R-:W-:Y:S01]  /*73e0*/  UMOV UR7, 0x10000000 ;  /* 0x1000000000077882 */ /* 0x000fe20000000000 */
[----:B------:R-:W-:Y:S01]  /*73f0*/  UMOV UR17, UR25 ;  /* 0x0000001900117c82 */ /* 0x000fe20008000000 */
[----:B------:R-:W-:Y:S01]  /*7400*/  UMOV UR19, UR27 ;  /* 0x0000001b00137c82 */ /* 0x000fe20008000000 */
[----:B------:R-:W-:Y:S01]  /*7410*/  UMOV UR20, UR28 ;  /* 0x0000001c00147c82 */ /* 0x000fe20008000000 */
[----:B------:R0:W-:Y:S01]  /*7420*/  UTMALDG.3D [UR24], [UR4], desc[UR6] ;  /* 0x00000618040075b4 */ /* 0x0001e20008011000 */
[----:B------:R-:W-:Y:S01]  /*7430*/  UMOV UR21, 0xf0000 ;  /* 0x000f000000157882 */ /* 0x000fe20000000000 */
[----:B------:R-:W-:Y:S01]  /*7440*/  UMOV UR9, UR25 ;  /* 0x0000001900097c82 */ /* 0x000fe20008000000 */
[----:B------:R-:W-:Y:S01]  /*7450*/  UMOV UR10, UR27 ;  /* 0x0000001b000a7c82 */ /* 0x000fe20008000000 */
[----:B------:R-:W-:Y:S01]  /*7460*/  UMOV UR12, UR28 ;  /* 0x0000001c000c7c82 */ /* 0x000fe20008000000 */
[----:B------:R-:W-:Y:S01]  /*7470*/  LOP3.LUT R5, R5, R14, RZ, 0x3c, !PT ;  /* 0x0000000e05057212 */ /* 0x000fe200078e3cff */
[----:B------:R0:W-:Y:S01]  /*7480*/  UTMALDG.3D [UR16], [UR4], desc[UR6] ;  /* 0x00000610040075b4 */ /* 0x0001e20008011000 */
[----:B------:R0:W-:Y:S02]  /*7490*/  UTMALDG.3D.MULTICAST [UR8], [UR30], UR21, desc[UR6] ;  /* 0x000006081e0073b4 */ /* 0x0001e40008011815 */
[----:B0-----:R-:W-:Y:S05]  /*74a0*/  @P1 BRA `(.L_x_174) ;  /* 0xfffffffc002c1947 */ /* 0x001fea000383ffff */
.L_x_171:
[----:B------:R-:W-:Y:S05]  /*74b0*/  BSYNC B1 ;  /* 0x0000000000017941 */ /* 0x000fea0003800000 */
.L_x_170:
[----:B------:R-:W-:Y:S01]  /*74c0*/  LOP3.LUT P1, RZ, R10, 0xff, RZ, 0xc0, !PT ;  /* 0x000000ff0aff7812 */ /* 0x000fe2000782c0ff */
[C---:B------:R-:W-:Y:S01]  /*74d0*/  IMAD.IADD R15, R11.reuse, 0x1, R8 ;  /* 0x000000010b0f7824 */ /* 0x040fe200078e0208 */
[----:B------:R-:W-:Y:S01]  /*74e0*/  ULDC.64 UR4, c[0x0][0x650] ;  /* 0x0001940000047ab9 */ /* 0x000fe20000000a00 */
[----:B------:R-:W-:Y:S01]  /*74f0*/  ISETP.GE.U32.AND P2, PT, R11, 0x7, PT ;  /* 0x000000070b00780c */ /* 0x000fe20003f46070 */
[----:B------:R-:W-:Y:S01]  /*7500*/  BSSY B1, `(.L_x_175) ;  /* 0x000006e000017945 */ /* 0x000fe20003800000 */
[C---:B------:R-:W-:Y:S01]  /*7510*/  IMAD.WIDE.U32 R4, R15.reuse, 0x24924925, RZ ;  /* 0x249249250f047825 */ /* 0x040fe200078e00ff */
[----:B------:R-:W-:Y:S02]  /*7520*/  ISETP.GT.U32.AND P0, PT, R15, 0x6, PT ;  /* 0x000000060f00780c */ /* 0x000fe40003f04070 */
[----:B------:R-:W-:Y:S01]  /*7530*/  PRMT R10, RZ, 0x7610, R10 ;  /* 0x00007610ff0a7816 */ /* 0x000fe2000000000a */
[----:B------:R-:W-:Y:S01]  /*7540*/  IMAD.MOV.U32 R20, RZ, RZ, -0x1 ;  /* 0xffffffffff147424 */ /* 0x000fe200078e00ff */
[----:B------:R-:W-:Y:S01]  /*7550*/  ISETP.LT.U32.AND P0, PT, R11, 0x7, P0 ;  /* 0x000000070b00780c */ /* 0x000fe20000701070 */
[----:B------:R-:W-:-:S02]  /*7560*/  IMAD.MOV.U32 R21, RZ, RZ, -0x1 ;  /* 0xffffffffff157424 */ /* 0x000fc400078e00ff */
[----:B------:R-:W0:Y:S01]  /*7570*/  @P1 S2R R7, SR_CgaCtaId ;  /* 0x0000000000071919 */ /* 0x000e220000008800 */
[----:B------:R-:W-:Y:S02]  /*7580*/  SEL R4, RZ, 0x1, !P0 ;  /* 0x00000001ff047807 */ /* 0x000fe40004000000 */
[----:B------:R-:W-:Y:S02]  /*7590*/  IADD3 R16, P0, R16, UR36, RZ ;  /* 0x0000002410107c10 */ /* 0x000fe4000ff1e0ff */
[----:B------:R-:W-:Y:S02]  /*75a0*/  @P1 MOV R6, 0x400 ;  /* 0x0000040000061802 */ /* 0x000fe40000000f00 */
[----:B------:R-:W-:Y:S02]  /*75b0*/  IADD3.X R17, R17, UR42, RZ, P0, !PT ;  /* 0x0000002a11117c10 */ /* 0x000fe400087fe4ff */
[----:B------:R-:W-:Y:S02]  /*75c0*/  ISETP.GE.U32.AND P0, PT, R16, UR4, PT ;  /* 0x0000000410007c0c */ /* 0x000fe4000bf06070 */
[----:B------:R-:W-:-:S02]  /*75d0*/  LOP3.LUT R3, R3, R4, RZ, 0x3c, !PT ;  /* 0x0000000403037212 */ /* 0x000fc400078e3cff */
[----:B------:R-:W-:Y:S02]  /*75e0*/  ISETP.GE.U32.AND.EX P0, PT, R17, UR5, PT, P0 ;  /* 0x0000000511007c0c */ /* 0x000fe4000bf06100 */
[----:B------:R-:W-:Y:S02]  /*75f0*/  PRMT R4, RZ, 0x7610, R4 ;  /* 0x00007610ff047816 */ /* 0x000fe40000000004 */
[----:B0-----:R-:W-:Y:S01]  /*7600*/  @P1 LEA R6, R7, R6, 0x18 ;  /* 0x0000000607061211 */ /* 0x001fe200078ec0ff */
[----:B------:R-:W-:-:S03]  /*7610*/  IMAD.IADD R7, R15, 0x1, -R5 ;  /* 0x000000010f077824 */ /* 0x000fc600078e0a05 */
[----:B------:R0:W-:Y:S02]  /*7620*/  @P1 SYNCS.ARRIVE.TRANS64.A1T0 RZ, [R6+URZ+0x88], RZ ;  /* 0x000088ff06ff19a7 */ /* 0x0001e4000810003f */
[----:B------:R-:W-:-:S04]  /*7630*/  LEA.HI R7, R7, R5, RZ, 0x1f ;  /* 0x0000000507077211 */ /* 0x000fc800078ff8ff */
[----:B------:R-:W-:Y:S01]  /*7640*/  SHF.R.U32.HI R8, RZ, 0x2, R7 ;  /* 0x00000002ff087819 */ /* 0x000fe20000011607 */
[----:B------:R-:W-:-:S03]  /*7650*/  IMAD.MOV.U32 R7, RZ, RZ, -0x1 ;  /* 0xffffffffff077424 */ /* 0x000fc600078e00ff */
[----:B------:R-:W-:Y:S01]  /*7660*/  @P2 LOP3.LUT R3, R3, 0x1, R8, 0x78, !PT ;  /* 0x0000000103032812 */ /* 0x000fe200078e7808 */
[----:B------:R-:W-:Y:S01]  /*7670*/  IMAD R8, R8, -0x7, R15 ;  /* 0xfffffff908087824 */ /* 0x000fe200078e020f */
[----:B0-----:R-:W-:Y:S06]  /*7680*/  @P0 BRA `(.L_x_176) ;  /* 0x0000000400540947 */ /* 0x001fec0003800000 */
[----:B------:R-:W0:Y:S01]  /*7690*/  S2R R15, SR_CTAID.X ;  /* 0x00000000000f7919 */ /* 0x000e220000002500 */
[----:B------:R-:W-:Y:S01]  /*76a0*/  ULDC.64 UR4, c[0x0][0x628] ;  /* 0x00018a0000047ab9 */ /* 0x000fe20000000a00 */
[----:B------:R-:W-:Y:S01]  /*76b0*/  ULDC UR7, c[0x0][0x630] ;  /* 0x00018c0000077ab9 */ /* 0x000fe20000000800 */
[----:B------:R-:W-:Y:S01]  /*76c0*/  ISETP.NE.U32.AND P0, PT, RZ, UR4, PT ;  /* 0x00000004ff007c0c */ /* 0x000fe2000bf05070 */
[----:B------:R-:W1:Y:S01]  /*76d0*/  S2R R20, SR_CTAID.Y ;  /* 0x0000000000147919 */ /* 0x000e620000002600 */
[----:B------:R-:W-:Y:S01]  /*76e0*/  ULDC UR8, c[0x0][0x150] ;  /* 0x0000540000087ab9 */ /* 0x000fe20000000800 */
[----:B------:R-:W-:Y:S01]  /*76f0*/  IMAD.MOV.U32 R4, RZ, RZ, R16 ;  /* 0x000000ffff047224 */ /* 0x000fe200078e0010 */
[----:B------:R-:W-:Y:S01]  /*7700*/  ISETP.NE.AND.EX P0, PT, RZ, UR5, PT, P0 ;  /* 0x00000005ff007c0c */ /* 0x000fe2000bf05300 */
[----:B------:R-:W-:Y:S01]  /*7710*/  IMAD.MOV.U32 R5, RZ, RZ, R17 ;  /* 0x000000ffff057224 */ /* 0x000fe200078e0011 */
[----:B0-----:R-:W-:-:S11]  /*7720*/  I2FP.F32.U32 R22, R15 ;  /* 0x0000000f00167245 */ /* 0x001fd60000201000 */
[----:B------:R-:W-:Y:S05]  /*7730*/  @!P0 BRA `(.L_x_177) ;  /* 0x0000000000288947 */ /* 0x000fea0003800000 */
[----:B------:R-:W-:Y:S02]  /*7740*/  ULDC UR6, c[0x0][0x634] ;  /* 0x00018d0000067ab9 */ /* 0x000fe40000000800 */
[----:B------:R-:W-:-:S05]  /*7750*/  IADD3 R5, P0, R16, UR6, RZ ;  /* 0x0000000610057c10 */ /* 0x000fca000ff1e0ff */
[----:B------:R-:W-:-:S04]  /*7760*/  IMAD.X R21, RZ, RZ, R17, P0 ;  /* 0x000000ffff157224 */ /* 0x000fc800000e0611 */
[----:B------:R-:W-:-:S04]  /*7770*/  IMAD.WIDE.U32 R6, R21, UR4, RZ ;  /* 0x0000000415067c25 */ /* 0x000fc8000f8e00ff */
[----:B------:R-:W-:-:S04]  /*7780*/  IMAD.WIDE.U32 R6, P0, R5, UR5, R6 ;  /* 0x0000000505067c25 */ /* 0x000fc8000f800006 */
[----:B------:R-:W-:-:S04]  /*7790*/  IMAD.WIDE.U32 R4, R5, UR4, RZ ;  /* 0x0000000405047c25 */ /* 0x000fc8000f8e00ff */
[----:B------:R-:W-:Y:S01]  /*77a0*/  IMAD.MOV.U32 R4, RZ, RZ, R7 ;  /* 0x000000ffff047224 */ /* 0x000fe200078e0007 */
[----:B------:R-:W-:Y:S01]  /*77b0*/  IADD3 RZ, P1, R5, R6, RZ ;  /* 0x0000000605ff7210 */ /* 0x000fe20007f3e0ff */
[----:B------:R-:W-:-:S04]  /*77c0*/  IMAD.X R5, RZ, RZ, RZ, P0 ;  /* 0x000000ffff057224 */ /* 0x000fc800000e06ff */
[----:B------:R-:W-:-:S08]  /*77d0*/  IMAD.WIDE.U32.X R4, R21, UR5, R4, P1 ;  /* 0x0000000515047c25 */ /* 0x000fd000088e0404 */
.L_x_177:
[--C-:B------:R-:W-:Y:S01]  /*77e0*/  SHF.R.U64 R14, R4, UR7, R5.reuse ;  /* 0x00000007040e7c19 */ /* 0x100fe20008001205 */
[----:B------:R-:W-:Y:S01]  /*77f0*/  FMUL R22, R22, UR8 ;  /* 0x0000000816167c20 */ /* 0x000fe20008400000 */
[----:B------:R-:W-:Y:S01]  /*7800*/  SHF.R.U32.HI R4, RZ, UR7, R5 ;  /* 0x00000007ff047c19 */ /* 0x000fe20008011605 */
[----:B------:R-:W0:Y:S01]  /*7810*/  LDC R6, c[0x0][0x144] ;  /* 0x00005100ff067b82 */ /* 0x000e220000000800 */
[----:B------:R-:W-:Y:S01]  /*7820*/  IADD3 R5, P0, RZ, -R14, RZ ;  /* 0x8000000eff057210 */ /* 0x000fe20007f1e0ff */
[----:B------:R-:W-:Y:S01]  /*7830*/  ULDC UR6, c[0x0][0x154] ;  /* 0x0000550000067ab9 */ /* 0x000fe20000000800 */
[----:B-1----:R-:W-:Y:S01]  /*7840*/  I2FP.F32.U32 R7, R20 ;  /* 0x0000001400077245 */ /* 0x002fe20000201000 */
[----:B------:R-:W1:Y:S01]  /*7850*/  F2I.U32.TRUNC.NTZ R22, R22 ;  /* 0x0000001600167305 */ /* 0x000e62000020f000 */
[----:B------:R-:W-:Y:S01]  /*7860*/  ULDC.64 UR4, c[0x0][0x620] ;  /* 0x0001880000047ab9 */ /* 0x000fe20000000a00 */
[----:B------:R-:W-:Y:S01]  /*7870*/  IMAD.X R4, RZ, RZ, ~R4, P0 ;  /* 0x000000ffff047224 */ /* 0x000fe200000e0e04 */
[----:B------:R-:W-:Y:S01]  /*7880*/  ISETP.NE.AND P2, PT, R2, 0x1, PT ;  /* 0x000000010200780c */ /* 0x000fe20003f45270 */
[----:B------:R-:W-:Y:S01]  /*7890*/  FMUL R23, R7, UR6 ;  /* 0x0000000607177c20 */ /* 0x000fe20008400000 */
[----:B------:R-:W2:Y:S01]  /*78a0*/  LDC R25, c[0x0][0x148] ;  /* 0x00005200ff197b82 */ /* 0x000ea20000000800 */
[----:B------:R-:W-:Y:S01]  /*78b0*/  IMAD R4, R4, UR4, RZ ;  /* 0x0000000404047c24 */ /* 0x000fe2000f8e02ff */
[----:B------:R-:W-:-:S02]  /*78c0*/  ULDC.64 UR6, c[0x0][0x640] ;  /* 0x0001900000067ab9 */ /* 0x000fc40000000a00 */
[----:B------:R-:W-:Y:S01]  /*78d0*/  ISETP.NE.U32.AND P0, PT, RZ, UR6, PT ;  /* 0x00000006ff007c0c */ /* 0x000fe2000bf05070 */
[----:B------:R-:W3:Y:S01]  /*78e0*/  F2I.U32.TRUNC.NTZ R23, R23 ;  /* 0x0000001700177305 */ /* 0x000ee2000020f000 */
[C---:B------:R-:W-:Y:S02]  /*78f0*/  IMAD R7, R5.reuse, UR5, R4 ;  /* 0x0000000505077c24 */ /* 0x040fe4000f8e0204 */
[----:B------:R-:W-:Y:S01]  /*7900*/  IMAD.WIDE.U32 R4, R5, UR4, R16 ;  /* 0x0000000405047c25 */ /* 0x000fe2000f8e0010 */
[----:B------:R-:W-:Y:S01]  /*7910*/  ULDC UR4, c[0x0][0x618] ;  /* 0x0001860000047ab9 */ /* 0x000fe20000000800 */
[----:B------:R-:W-:Y:S02]  /*7920*/  ISETP.NE.AND.EX P0, PT, RZ, UR7, PT, P0 ;  /* 0x00000007ff007c0c */ /* 0x000fe4000bf05300 */
[----:B------:R-:W-:Y:S02]  /*7930*/  IMAD.IADD R5, R5, 0x1, R7 ;  /* 0x0000000105057824 */ /* 0x000fe400078e0207 */
[----:B-1----:R-:W-:-:S03]  /*7940*/  IMAD.MOV R22, RZ, RZ, -R22 ;  /* 0x000000ffff167224 */ /* 0x002fc600078e0a16 */
[----:B------:R-:W-:Y:S01]  /*7950*/  SHF.R.U64 R21, R4, UR4, R5 ;  /* 0x0000000404157c19 */ /* 0x000fe20008001205 */
[----:B0-----:R-:W-:Y:S01]  /*7960*/  IMAD R15, R6, R22, R15 ;  /* 0x00000016060f7224 */ /* 0x001fe200078e020f */
[----:B------:R-:W-:Y:S01]  /*7970*/  SHF.R.U32.HI R4, RZ, UR4, R5 ;  /* 0x00000004ff047c19 */ /* 0x000fe20008011605 */
[----:B------:R-:W-:Y:S01]  /*7980*/  ULDC UR4, c[0x0][0x608] ;  /* 0x0001820000047ab9 */ /* 0x000fe20000000800 */
[----:B---3--:R-:W-:Y:S02]  /*7990*/  IMAD.MOV R6, RZ, RZ, -R23 ;  /* 0x000000ffff067224 */ /* 0x008fe400078e0a17 */
[--C-:B------:R-:W-:Y:S02]  /*79a0*/  SHF.R.U64 R22, R21, UR4, R4.reuse ;  /* 0x0000000415167c19 */ /* 0x100fe40008001204 */
[----:B------:R-:W-:Y:S01]  /*79b0*/  SHF.R.U32.HI R5, RZ, UR4, R4 ;  /* 0x00000004ff057c19 */ /* 0x000fe20008011604 */
[----:B------:R-:W-:Y:S01]  /*79c0*/  ULDC UR4, c[0x0][0x658] ;  /* 0x0001960000047ab9 */ /* 0x000fe20000000800 */
[----:B--2---:R-:W-:-:S02]  /*79d0*/  @P2 IMAD R15, R25, R6, R20 ;  /* 0x00000006190f2224 */ /* 0x004fc400078e0214 */
[--C-:B------:R-:W-:Y:S02]  /*79e0*/  SHF.R.U64 R20, R22, UR4, R5.reuse ;  /* 0x0000000416147c19 */ /* 0x100fe40008001205 */
[----:B------:R-:W-:-:S03]  /*79f0*/  SHF.R.U32.HI R23, RZ, UR4, R5 ;  /* 0x00000004ff177c19 */ /* 0x000fc60008011605 */
[----:B------:R-:W-:Y:S02]  /*7a00*/  IMAD.MOV.U32 R6, RZ, RZ, R20 ;  /* 0x000000ffff067224 */ /* 0x000fe400078e0014 */
[----:B------:R-:W-:Y:S01]  /*7a10*/  IMAD.MOV.U32 R5, RZ, RZ, R23 ;  /* 0x000000ffff057224 */ /* 0x000fe200078e0017 */
[----:B------:R-:W-:Y:S06]  /*7a20*/  @!P0 BRA `(.L_x_178) ;  /* 0x00000000002c8947 */ /* 0x000fec0003800000 */
        /* <DEDUP_REMOVED lines=9> */
[----:B------:R-:W-:-:S04]  /*7ac0*/  IMAD.WIDE.U32.X R4, R23, UR7, R4, P1 ;  /* 0x0000000717047c25 */ /* 0x000fc800088e0404 */
[----:B------:R-:W-:-:S07]  /*7ad0*/  IMAD.MOV.U32 R6, RZ, RZ, R4 ;  /* 0x000000ffff067224 */ /* 0x000fce00078e0004 */
.L_x_178:
[----:B------:R-:W-:Y:S01]  /*7ae0*/  ULDC UR4, c[0x0][0x648] ;  /* 0x0001920000047ab9 */ /* 0x000fe20000000800 */
[----:B------:R-:W-:Y:S01]  /*7af0*/  LOP3.LUT R4, R22, UR14, RZ, 0xc0, !PT ;  /* 0x0000000e16047c12 */ /* 0x000fe2000f8ec0ff */
[----:B------:R-:W-:Y:S01]  /*7b00*/  ULDC UR5, c[0x0][0x610] ;  /* 0x0001840000057ab9 */ /* 0x000fe20000000800 */
[----:B------:R-:W-:Y:S01]  /*7b10*/  SHF.R.U64 R5, R6, UR4, R5 ;  /* 0x0000000406057c19 */ /* 0x000fe20008001205 */
[----:B------:R-:W-:Y:S01]  /*7b20*/  ULDC UR4, c[0x0][0x638] ;  /* 0x00018e0000047ab9 */ /* 0x000fe20000000800 */
[----:B------:R-:W-:-:S03]  /*7b30*/  LOP3.LUT R21, R21, UR13, RZ, 0xc0, !PT ;  /* 0x0000000d15157c12 */ /* 0x000fc6000f8ec0ff */
[----:B------:R-:W-:Y:S02]  /*7b40*/  IMAD.MOV R7, RZ, RZ, -R5 ;  /* 0x000000ffff077224 */ /* 0x000fe400078e0a05 */
[----:B------:R-:W-:Y:S02]  /*7b50*/  IMAD R4, R5, UR15, R4 ;  /* 0x0000000f05047c24 */ /* 0x000fe4000f8e0204 */
[----:B------:R-:W-:Y:S01]  /*7b60*/  IMAD R20, R7, UR4, R20 ;  /* 0x0000000407147c24 */ /* 0x000fe2000f8e0214 */
[----:B------:R-:W-:Y:S01]  /*7b70*/  ULDC UR4, c[0x0][0x600] ;  /* 0x0001800000047ab9 */ /* 0x000fe20000000800 */
[----:B------:R-:W-:Y:S02]  /*7b80*/  IMAD R15, R4, UR5, R15 ;  /* 0x00000005040f7c24 */ /* 0x000fe4000f8e020f */
[----:B------:R-:W-:Y:S02]  /*7b90*/  IMAD R20, R20, UR4, R21 ;  /* 0x0000000414147c24 */ /* 0x000fe4000f8e0215 */
[----:B------:R-:W-:-:S02]  /*7ba0*/  IMAD.MOV.U32 R4, RZ, RZ, 0x1 ;  /* 0x00000001ff047424 */ /* 0x000fc400078e00ff */
[----:B------:R-:W-:Y:S01]  /*7bb0*/  IMAD.MOV.U32 R7, RZ, RZ, R14 ;  /* 0x000000ffff077224 */ /* 0x000fe200078e000e */
[----:B------:R-:W-:Y:S02]  /*7bc0*/  SEL R21, R20, R15, !P2 ;  /* 0x0000000f14157207 */ /* 0x000fe40005000000 */
[----:B------:R-:W-:-:S07]  /*7bd0*/  SEL R20, R15, R20, !P2 ;  /* 0x000000140f147207 */ /* 0x000fce0005000000 */
.L_x_176:
[----:B------:R-:W-:Y:S05]  /*7be0*/  BSYNC B1 ;  /* 0x0000000000017941 */ /* 0x000fea0003800000 */
.L_x_175:
[----:B------:R-:W-:-:S13]  /*7bf0*/  LOP3.LUT P0, RZ, R4, 0xff, RZ, 0xc0, !PT ;  /* 0x000000ff04ff7812 */ /* 0x000fda000780c0ff */
[----:B------:R-:W-:Y:S05]  /*7c00*/  @P0 BRA `(.L_x_179) ;  /* 0xfffffff400180947 */ /* 0x000fea000383ffff */
[----:B------:R-:W-:Y:S05]  /*7c10*/  BSYNC B0 ;  /* 0x0000000000007941 */ /* 0x000fea0003800000 */
.L_x_168:
[----:B------:R-:W-:-:S03]  /*7c20*/  UMOV UR4, 0xffffffff ;  /* 0xffffffff00047882 */ /* 0x000fc60000000000 */
[----:B------:R-:W-:Y:S05]  /*7c30*/  BRA.DIV UR4, `(.L_x_180) ;  /* 0x0000000604807947 */ /* 0x000fea000b800000 */
[----:B------:R-:W-:-:S13]  /*7c40*/  ELECT P6, URZ, PT ;  /* 0x00000000003f782f */ /* 0x000fda00038c0000 */
.L_x_197:
[----:B------:R-:W-:Y:S04]  /*7c50*/  BSSY B0, `(.L_x_181) ;  /* 0x0000046000007945 */ /* 0x000fe80003800000 */
[----:B------:R-:W-:Y:S05]  /*7c60*/  @!P6 BRA `(.L_x_182) ;  /* 0x000000040010e947 */ /* 0x000fea0003800000 */
[----:B------:R-:W-:-:S04]  /*7c70*/  LOP3.LUT R18, R18, 0x2, RZ, 0xfc, !PT ;  /* 0x0000000212127812 */ /* 0x000fc800078efcff */
[----:B------:R-:W-:-:S13]  /*7c80*/  ISETP.NE.AND P0, PT, R18, 0x3, PT ;  /* 0x000000031200780c */ /* 0x000fda0003f05270 */
[----:B------:R-:W-:Y:S05]  /*7c90*/  @!P0 BRA `(.L_x_183) ;  /* 0x0000000000048947 */ /* 0x000fea0003800000 */
[----:B------:R-:W-:Y:S01]  /*7ca0*/  BPT.TRAP 0x1 ;  /* 0x000000040000795c */ /* 0x000fe20000300000 */
.L_x_183:
[----:B------:R-:W0:Y:S01]  /*7cb0*/  S2R R5, SR_CgaCtaId ;  /* 0x0000000000057919 */ /* 0x000e220000008800 */
[----:B------:R-:W-:Y:S02]  /*7cc0*/  MOV R0, 0x400 ;  /* 0x0000040000007802 */ /* 0x000fe40000000f00 */
[----:B------:R-:W-:Y:S02]  /*7cd0*/  SHF.L.U32 R2, R3, 0x1f, RZ ;  /* 0x0000001f03027819 */ /* 0x000fe400000006ff */
[----:B0-----:R-:W-:-:S05]  /*7ce0*/  LEA R5, R5, R0, 0x18 ;  /* 0x0000000005057211 */ /* 0x001fca00078ec0ff */
[----:B------:R-:W-:-:S04]  /*7cf0*/  VIADD R5, R5, 0x38 ;  /* 0x0000003805057836 */ /* 0x000fc80000000000 */
[C---:B------:R-:W-:Y:S02]  /*7d00*/  IMAD R7, R8.reuse, 0x8, R5 ;  /* 0x0000000808077824 */ /* 0x040fe400078e0205 */
[----:B------:R-:W-:Y:S02]  /*7d10*/  VIADD R8, R8, 0x1 ;  /* 0x0000000108087836 */ /* 0x000fe40000000000 */
[----:B------:R-:W0:Y:S03]  /*7d20*/  SYNCS.PHASECHK.TRANS64.TRYWAIT P0, [R7+URZ], R2 ;  /* 0x00000002070075a7 */ /* 0x000e26000800017f */
[----:B------:R-:W-:-:S04]  /*7d30*/  ISETP.NE.AND P1, PT, R8, 0x7, PT ;  /* 0x000000070800780c */ /* 0x000fc80003f25270 */
[----:B------:R-:W-:Y:S02]  /*7d40*/  SEL R0, RZ, 0x1, P1 ;  /* 0x00000001ff007807 */ /* 0x000fe40000800000 */
[----:B------:R-:W-:Y:S02]  /*7d50*/  SEL R8, R8, RZ, P1 ;  /* 0x000000ff08087207 */ /* 0x000fe40000800000 */
[----:B------:R-:W-:-:S03]  /*7d60*/  LOP3.LUT R9, R3, R0, RZ, 0x3c, !PT ;  /* 0x0000000003097212 */ /* 0x000fc600078e3cff */
[----:B------:R-:W-:Y:S01]  /*7d70*/  IMAD R6, R8, 0x8, R5 ;  /* 0x0000000808067824 */ /* 0x000fe200078e0205 */
[----:B------:R-:W-:Y:S01]  /*7d80*/  SHF.L.U32 R3, R9, 0x1f, RZ ;  /* 0x0000001f09037819 */ /* 0x000fe200000006ff */
[----:B0-----:R-:W-:Y:S06]  /*7d90*/  @!P0 BRA `(.L_x_184) ;  /* 0x0000000400488947 */ /* 0x001fec0003800000 */
.L_x_198:
[----:B------:R-:W1:Y:S01]  /*7da0*/  SYNCS.PHASECHK.TRANS64.TRYWAIT P0, [R6+URZ], R3 ;  /* 0x00000003060075a7 */ /* 0x000e62000800017f */
[----:B------:R-:W-:-:S05]  /*7db0*/  VIADD R0, R8, 0x1 ;  /* 0x0000000108007836 */ /* 0x000fca0000000000 */
[----:B------:R-:W-:-:S04]  /*7dc0*/  ISETP.NE.AND P1, PT, R0, 0x7, PT ;  /* 0x000000070000780c */ /* 0x000fc80003f25270 */
[----:B0-----:R-:W-:Y:S02]  /*7dd0*/  SEL R2, RZ, 0x1, P1 ;  /* 0x00000001ff027807 */ /* 0x001fe40000800000 */
[----:B------:R-:W-:Y:S02]  /*7de0*/  SEL R0, R0, RZ, P1 ;  /* 0x000000ff00007207 */ /* 0x000fe40000800000 */
[----:B------:R-:W-:-:S03]  /*7df0*/  LOP3.LUT R9, R9, R2, RZ, 0x3c, !PT ;  /* 0x0000000209097212 */ /* 0x000fc600078e3cff */
[----:B------:R-:W-:Y:S01]  /*7e00*/  IMAD R7, R0, 0x8, R5 ;  /* 0x0000000800077824 */ /* 0x000fe200078e0205 */
[----:B------:R-:W-:Y:S01]  /*7e10*/  SHF.L.U32 R4, R9, 0x1f, RZ ;  /* 0x0000001f09047819 */ /* 0x000fe200000006ff */
[----:B-1----:R-:W-:Y:S06]  /*7e20*/  @!P0 BRA `(.L_x_185) ;  /* 0x0000000400388947 */ /* 0x002fec0003800000 */
.L_x_199:
[----:B------:R-:W1:Y:S01]  /*7e30*/  SYNCS.PHASECHK.TRANS64.TRYWAIT P0, [R7+URZ], R4 ;  /* 0x00000004070075a7 */ /* 0x000e62000800017f */
[----:B------:R-:W-:-:S05]  /*7e40*/  VIADD R0, R0, 0x1 ;  /* 0x0000000100007836 */ /* 0x000fca0000000000 */
[----:B------:R-:W-:-:S04]  /*7e50*/  ISETP.NE.AND P1, PT, R0, 0x7, PT ;  /* 0x000000070000780c */ /* 0x000fc80003f25270 */
[----:B------:R-:W-:Y:S02]  /*7e60*/  SEL R2, RZ, 0x1, P1 ;  /* 0x00000001ff027807 */ /* 0x000fe40000800000 */
[----:B------:R-:W-:Y:S02]  /*7e70*/  SEL R0, R0, RZ, P1 ;  /* 0x000000ff00007207 */ /* 0x000fe40000800000 */
[----:B------:R-:W-:-:S03]  /*7e80*/  LOP3.LUT R9, R9, R2, RZ, 0x3c, !PT ;  /* 0x0000000209097212 */ /* 0x000fc600078e3cff */
[----:B0-----:R-:W-:Y:S01]  /*7e90*/  IMAD R6, R0, 0x8, R5 ;  /* 0x0000000800067824 */ /* 0x001fe200078e0205 */
[----:B------:R-:W-:Y:S01]  /*7ea0*/  SHF.L.U32 R3, R9, 0x1f, RZ ;  /* 0x0000001f09037819 */ /* 0x000fe200000006ff */
[----:B-1----:R-:W-:Y:S06]  /*7eb0*/  @!P0 BRA `(.L_x_186) ;  /* 0x0000000400288947 */ /* 0x002fec0003800000 */
.L_x_200:
        /* <DEDUP_REMOVED lines=9> */
.L_x_201:
        /* <DEDUP_REMOVED lines=9> */
.L_x_202:
[----:B------:R-:W1:Y:S01]  /*7fe0*/  SYNCS.PHASECHK.TRANS64.TRYWAIT P0, [R6+URZ], R3 ;  /* 0x00000003060075a7 */ /* 0x000e62000800017f */
[----:B------:R-:W-:-:S05]  /*7ff0*/  VIADD R0, R0, 0x1 ;  /* 0x0000000100007836 */ /* 0x000fca0000000000 */
[----:B------:R-:W-:-:S04]  /*8000*/  ISETP.NE.AND P1, PT, R0, 0x7, PT ;  /* 0x000000070000780c */ /* 0x000fc80003f25270 */
[----:B------:R-:W-:Y:S02]  /*8010*/  SEL R2, RZ, 0x1, P1 ;  /* 0x00000001ff027807 */ /* 0x000fe40000800000 */
[----:B------:R-:W-:Y:S02]  /*8020*/  SEL R0, R0, RZ, P1 ;  /* 0x000000ff00007207 */ /* 0x000fe40000800000 */
[----:B------:R-:W-:Y:S01]  /*8030*/  LOP3.LUT R2, R9, R2, RZ, 0x3c, !PT ;  /* 0x0000000209027212 */ /* 0x000fe200078e3cff */
[----:B-1----:R-:W-:Y:S06]  /*8040*/  @!P0 BRA `(.L_x_189) ;  /* 0x0000000400008947 */ /* 0x002fec0003800000 */
.L_x_203:
[----:B------:R-:W-:Y:S01]  /*8050*/  IMAD R5, R0, 0x8, R5 ;  /* 0x0000000800057824 */ /* 0x000fe200078e0205 */
[----:B------:R-:W-:-:S07]  /*8060*/  SHF.L.U32 R0, R2, 0x1f, RZ ;  /* 0x0000001f02007819 */ /* 0x000fce00000006ff */
.L_x_190:
[----:B--2---:R2:W3:Y:S02]  /*8070*/  SYNCS.PHASECHK.TRANS64.TRYWAIT P0, [R5+URZ], R0 ;  /* 0x00000000050075a7 */ /* 0x0044e4000800017f */
[----:B---3--:R-:W-:Y:S05]  /*8080*/  @!P0 NANOSLEEP.SYNCS 0x989680 ;  /* 0x009896800000895d */ /* 0x008fea0003900000 */
[----:B------:R-:W3:Y:S02]  /*8090*/  @!P0 SYNCS.PHASECHK.TRANS64 P0, [R5+URZ], R0 ;  /* 0x00000000050085a7 */ /* 0x000ee4000800007f */
[----:B---3--:R-:W-:Y:S05]  /*80a0*/  @!P0 BRA `(.L_x_190) ;  /* 0xfffffffc00f08947 */ /* 0x008fea000383ffff */
.L_x_182:
[----:B------:R-:W-:Y:S05]  /*80b0*/  BSYNC B0 ;  /* 0x0000000000007941 */ /* 0x000fea0003800000 */
.L_x_181:
[----:B------:R-:W-:Y:S05]  /*80c0*/  EXIT ;  /* 0x000000000000794d */ /* 0x000fea0003800000 */
.L_x_21:
[----:B-1----:R1:W2:Y:S02]  /*80d0*/  SYNCS.PHASECHK.TRANS64.TRYWAIT P1, [R3+URZ], R0 ;  /* 0x00000000030075a7 */ /* 0x0022a4000802017f */
[----:B--2---:R-:W-:Y:S05]  /*80e0*/  @!P1 NANOSLEEP.SYNCS 0x989680 ;  /* 0x009896800000995d */ /* 0x004fea0003900000 */
[----:B------:R-:W2:Y:S02]  /*80f0*/  @!P1 SYNCS.PHASECHK.TRANS64 P1, [R3+URZ], R0 ;  /* 0x00000000030095a7 */ /* 0x000ea4000802007f */
[----:B--2---:R-:W-:Y:S05]  /*8100*/  @!P1 BRA `(.L_x_21) ;  /* 0xfffffffc00f09947 */ /* 0x004fea000383ffff */
[----:B------:R-:W-:Y:S05]  /*8110*/  BRA `(.L_x_20) ;  /* 0xffffff9400c07947 */ /* 0x000fea000383ffff */
.L_x_26:
[----:B-1----:R1:W2:Y:S02]  /*8120*/  SYNCS.PHASECHK.TRANS64.TRYWAIT P1, [R5+URZ], R4 ;  /* 0x00000004050075a7 */ /* 0x0022a4000802017f */
[----:B--2---:R-:W-:Y:S05]  /*8130*/  @!P1 NANOSLEEP.SYNCS 0x989680 ;  /* 0x009896800000995d */ /* 0x004fea0003900000 */
[----:B------:R-:W2:Y:S02]  /*8140*/  @!P1 SYNCS.PHASECHK.TRANS64 P1, [R5+URZ], R4 ;  /* 0x00000004050095a7 */ /* 0x000ea4000802007f */
[----:B--2---:R-:W-:Y:S05]  /*8150*/  @!P1 BRA `(.L_x_26) ;  /* 0xfffffffc00f09947 */ /* 0x004fea000383ffff */
[----:B------:R-:W-:Y:S05]  /*8160*/  BRA `(.L_x_25) ;  /* 0xffffff98009c7947 */ /* 0x000fea000383ffff */
.L_x_169:
[----:B------:R-:W-:Y:S01]  /*8170*/  BSSY B1, `(.L_x_191) ;  /* 0x0000006000017945 */ /* 0x000fe20003800000 */
[----:B------:R-:W-:-:S07]  /*8180*/  IMAD.MOV.U32 R15, RZ, RZ, -0x1 ;  /* 0xffffffffff0f7424 */ /* 0x000fce00078e00ff */
[----:B------:R-:W-:Y:S05]  /*8190*/  WARPSYNC.COLLECTIVE R15, `(.L_x_192) ;  /* 0x000000000f0c7348 */ /* 0x000fea0003c00000 */
[----:B------:R-:W-:Y:S02]  /*81a0*/  ELECT P6, UR62, PT ;  /* 0x00000000003e782f */ /* 0x000fe400038c0000 */
[----:B------:R-:W-:Y:S01]  /*81b0*/  MOV R14, UR62 ;  /* 0x0000003e000e7c02 */ /* 0x000fe20008000f00 */
[----:B------:R-:W-:Y:S10]  /*81c0*/  ENDCOLLECTIVE ;  /* 0x000000000000791b */ /* 0x000ff40003800000 */
.L_x_192:
[----:B------:R-:W-:Y:S05]  /*81d0*/  BSYNC B1 ;  /* 0x0000000000017941 */ /* 0x000fea0003800000 */
.L_x_191:
[----:B------:R-:W-:Y:S05]  /*81e0*/  BRA `(.L_x_193) ;  /* 0xffffffec00ac7947 */ /* 0x000fea000383ffff */
.L_x_172:
[----:B-1----:R1:W2:Y:S02]  /*81f0*/  SYNCS.PHASECHK.TRANS64.TRYWAIT P0, [R23+URZ+0x38], R14 ;  /* 0x0000380e170075a7 */ /* 0x0022a4000800017f */
[----:B--2---:R-:W-:Y:S05]  /*8200*/  @!P0 NANOSLEEP.SYNCS 0x989680 ;  /* 0x009896800000895d */ /* 0x004fea0003900000 */
[----:B------:R-:W2:Y:S02]  /*8210*/  @!P0 SYNCS.PHASECHK.TRANS64 P0, [R23+URZ+0x38], R14 ;  /* 0x0000380e170085a7 */ /* 0x000ea4000800007f */
[----:B--2---:R-:W-:Y:S05]  /*8220*/  @!P0 BRA `(.L_x_172) ;  /* 0xfffffffc00f08947 */ /* 0x004fea000383ffff */
[----:B------:R-:W-:Y:S05]  /*8230*/  BRA `(.L_x_194) ;  /* 0xffffffec00ec7947 */ /* 0x000fea000383ffff */
.L_x_180:
[----:B------:R-:W-:Y:S01]  /*8240*/  BSSY B0, `(.L_x_195) ;  /* 0x0000006000007945 */ /* 0x000fe20003800000 */
[----:B------:R-:W-:-:S07]  /*8250*/  IMAD.MOV.U32 R15, RZ, RZ, -0x1 ;  /* 0xffffffffff0f7424 */ /* 0x000fce00078e00ff */
[----:B------:R-:W-:Y:S05]  /*8260*/  WARPSYNC.COLLECTIVE R15, `(.L_x_196) ;  /* 0x000000000f0c7348 */ /* 0x000fea0003c00000 */
[----:B------:R-:W-:Y:S02]  /*8270*/  ELECT P6, UR62, PT ;  /* 0x00000000003e782f */ /* 0x000fe400038c0000 */
[----:B------:R-:W-:Y:S01]  /*8280*/  MOV R14, UR62 ;  /* 0x0000003e000e7c02 */ /* 0x000fe20008000f00 */
[----:B------:R-:W-:Y:S10]  /*8290*/  ENDCOLLECTIVE ;  /* 0x000000000000791b */ /* 0x000ff40003800000 */
.L_x_196:
[----:B------:R-:W-:Y:S05]  /*82a0*/  BSYNC B0 ;  /* 0x0000000000007941 */ /* 0x000fea0003800000 */
.L_x_195:
[----:B------:R-:W-:Y:S05]  /*82b0*/  BRA `(.L_x_197) ;  /* 0xfffffff800647947 */ /* 0x000fea000383ffff */
.L_x_184:
[----:B0-----:R0:W1:Y:S02]  /*82c0*/  SYNCS.PHASECHK.TRANS64.TRYWAIT P0, [R7+URZ], R2 ;  /* 0x00000002070075a7 */ /* 0x001064000800017f */
[----:B-1----:R-:W-:Y:S05]  /*82d0*/  @!P0 NANOSLEEP.SYNCS 0x989680 ;  /* 0x009896800000895d */ /* 0x002fea0003900000 */
[----:B------:R-:W1:Y:S02]  /*82e0*/  @!P0 SYNCS.PHASECHK.TRANS64 P0, [R7+URZ], R2 ;  /* 0x00000002070085a7 */ /* 0x000e64000800007f */
[----:B-1----:R-:W-:Y:S05]  /*82f0*/  @!P0 BRA `(.L_x_184) ;  /* 0xfffffffc00f08947 */ /* 0x002fea000383ffff */
[----:B------:R-:W-:Y:S05]  /*8300*/  BRA `(.L_x_198) ;  /* 0xfffffff800a47947 */ /* 0x000fea000383ffff */
.L_x_185:
[----:B0-----:R0:W1:Y:S02]  /*8310*/  SYNCS.PHASECHK.TRANS64.TRYWAIT P0, [R6+URZ], R3 ;  /* 0x00000003060075a7 */ /* 0x001064000800017f */
[----:B-1----:R-:W-:Y:S05]  /*8320*/  @!P0 NANOSLEEP.SYNCS 0x989680 ;  /* 0x009896800000895d */ /* 0x002fea0003900000 */
[----:B------:R-:W1:Y:S02]  /*8330*/  @!P0 SYNCS.PHASECHK.TRANS64 P0, [R6+URZ], R3 ;  /* 0x00000003060085a7 */ /* 0x000e64000800007f */
[----:B-1----:R-:W-:Y:S05]  /*8340*/  @!P0 BRA `(.L_x_185) ;  /* 0xfffffffc00f08947 */ /* 0x002fea000383ffff */
[----:B------:R-:W-:Y:S05]  /*8350*/  BRA `(.L_x_199) ;  /* 0xfffffff800b47947 */ /* 0x000fea000383ffff */
.L_x_186:
[----:B0-----:R0:W1:Y:S02]  /*8360*/  SYNCS.PHASECHK.TRANS64.TRYWAIT P0, [R7+URZ], R4 ;  /* 0x00000004070075a7 */ /* 0x001064000800017f */
[----:B-1----:R-:W-:Y:S05]  /*8370*/  @!P0 NANOSLEEP.SYNCS 0x989680 ;  /* 0x009896800000895d */ /* 0x002fea0003900000 */
[----:B------:R-:W1:Y:S02]  /*8380*/  @!P0 SYNCS.PHASECHK.TRANS64 P0, [R7+URZ], R4 ;  /* 0x00000004070085a7 */ /* 0x000e64000800007f */
[----:B-1----:R-:W-:Y:S05]  /*8390*/  @!P0 BRA `(.L_x_186) ;  /* 0xfffffffc00f08947 */ /* 0x002fea000383ffff */
[----:B------:R-:W-:Y:S05]  /*83a0*/  BRA `(.L_x_200) ;  /* 0xfffffff800c47947 */ /* 0x000fea000383ffff */
.L_x_187:
[----:B0-----:R0:W1:Y:S02]  /*83b0*/  SYNCS.PHASECHK.TRANS64.TRYWAIT P0, [R6+URZ], R3 ;  /* 0x00000003060075a7 */ /* 0x001064000800017f */
[----:B-1----:R-:W-:Y:S05]  /*83c0*/  @!P0 NANOSLEEP.SYNCS 0x989680 ;  /* 0x009896800000895d */ /* 0x002fea0003900000 */
[----:B------:R-:W1:Y:S02]  /*83d0*/  @!P0 SYNCS.PHASECHK.TRANS64 P0, [R6+URZ], R3 ;  /* 0x00000003060085a7 */ /* 0x000e64000800007f */
[----:B-1----:R-:W-:Y:S05]  /*83e0*/  @!P0 BRA `(.L_x_187) ;  /* 0xfffffffc00f08947 */ /* 0x002fea000383ffff */
[----:B------:R-:W-:Y:S05]  /*83f0*/  BRA `(.L_x_201) ;  /* 0xfffffff800d47947 */ /* 0x000fea000383ffff */
.L_x_188:
[----:B0-----:R0:W1:Y:S02]  /*8400*/  SYNCS.PHASECHK.TRANS64.TRYWAIT P0, [R7+URZ], R4 ;  /* 0x00000004070075a7 */ /* 0x001064000800017f */
[----:B-1----:R-:W-:Y:S05]  /*8410*/  @!P0 NANOSLEEP.SYNCS 0x989680 ;  /* 0x009896800000895d */ /* 0x002fea0003900000 */
[----:B------:R-:W1:Y:S02]  /*8420*/  @!P0 SYNCS.PHASECHK.TRANS64 P0, [R7+URZ], R4 ;  /* 0x00000004070085a7 */ /* 0x000e64000800007f */
[----:B-1----:R-:W-:Y:S05]  /*8430*/  @!P0 BRA `(.L_x_188) ;  /* 0xfffffffc00f08947 */ /* 0x002fea000383ffff */
[----:B------:R-:W-:Y:S05]  /*8440*/  BRA `(.L_x_202) ;  /* 0xfffffff800e47947 */ /* 0x000fea000383ffff */
.L_x_189:
[----:B-1----:R1:W2:Y:S02]  /*8450*/  SYNCS.PHASECHK.TRANS64.TRYWAIT P0, [R6+URZ], R3 ;  /* 0x00000003060075a7 */ /* 0x0022a4000800017f */
[----:B--2---:R-:W-:Y:S05]  /*8460*/  @!P0 NANOSLEEP.SYNCS 0x989680 ;  /* 0x009896800000895d */ /* 0x004fea0003900000 */
[----:B------:R-:W2:Y:S02]  /*8470*/  @!P0 SYNCS.PHASECHK.TRANS64 P0, [R6+URZ], R3 ;  /* 0x00000003060085a7 */ /* 0x000ea4000800007f */
[----:B--2---:R-:W-:Y:S05]  /*8480*/  @!P0 BRA `(.L_x_189) ;  /* 0xfffffffc00f08947 */ /* 0x004fea000383ffff */
[----:B------:R-:W-:Y:S05]  /*8490*/  BRA `(.L_x_203) ;  /* 0xfffffff800ec7947 */ /* 0x000fea000383ffff */
.L_x_204:
[----:B------:R-:W-:-:S00]  /*84a0*/  BRA `(.L_x_204) ;  /* 0xfffffffc00fc7947 */ /* 0x000fc0000383ffff */
[----:B------:R-:W-:-:S00]  /*84b0*/  NOP ;  /* 0x0000000000007918 */ /* 0x000fc00000000000 */
        /* <DEDUP_REMOVED lines=12> */
.L_x_205:


//--------------------- .nv.global.init           --------------------------
	.section	.nv.global.init,"aw",@progbits
.nv.global.init:
	.type		$str$22,@object
	.size		$str$22,($str$23 - $str$22)
$str$22:
        /*0000*/ 	.byte	0x6b, 0x5f, 0x74, 0x69, 0x6c, 0x65, 0x5f, 0x63, 0x6f, 0x75, 0x6e, 0x74, 0x20, 0x3e, 0x3d, 0x20
        /*0010*/ 	.byte	0x31, 0x00
	.type		$str$23,@object
	.size		$str$23,(__unnamed_1 - $str$23)
$str$23:
        /*0012*/ 	.byte	0x2f, 0x74, 0x6d, 0x70, 0x2f, 0x63, 0x75, 0x74, 0x6c, 0x61, 0x73, 0x73, 0x5f, 0x73, 0x77, 0x65
        /*0022*/ 	.byte	0x65, 0x70, 0x5f, 0x73, 0x72, 0x63, 0x2f, 0x69, 0x6e, 0x63, 0x6c, 0x75, 0x64, 0x65, 0x2f, 0x63
        /*0032*/ 	.byte	0x75, 0x74, 0x6c, 0x61, 0x73, 0x73, 0x2f, 0x67, 0x65, 0x6d, 0x6d, 0x2f, 0x63, 0x6f, 0x6c, 0x6c
        /*0042*/ 	.byte	0x65, 0x63, 0x74, 0x69, 0x76, 0x65, 0x2f, 0x73, 0x6d, 0x39, 0x30, 0x5f, 0x6d, 0x6d, 0x61, 0x5f
        /*0052*/ 	.byte	0x74, 0x6d, 0x61, 0x5f, 0x67, 0x6d, 0x6d, 0x61, 0x5f, 0x73, 0x73, 0x5f, 0x77, 0x61, 0x72, 0x70
        /*0062*/ 	.byte	0x73, 0x70, 0x65, 0x63, 0x69, 0x61, 0x6c, 0x69, 0x7a, 0x65, 0x64, 0x2e, 0x68, 0x70, 0x70, 0x00
	.type		__unnamed_1,@object
	.size		__unnamed_1,(.L_0 - __unnamed_1)
__unnamed_1:
        /*0072*/ 	.byte	0x76, 0x6f, 0x69, 0x64, 0x20, 0x63, 0x75, 0x74, 0x6c, 0x61, 0x73, 0x73, 0x3a, 0x3a, 0x67, 0x65
        /* <DEDUP_REMOVED lines=180> */
        /*0bc2*/ 	.byte	0x74, 0x69, 0x74, 0x79, 0x5d, 0x00
.L_0:


//--------------------- .nv.shared._ZN7cutlass13device_kernelINS_4gemm6kernel13GemmUniversalIN4cute5tupleIJiiiiEEENS1_10collective13CollectiveMmaINS1_34MainloopSm90TmaGmmaWarpSpecializedILi7ENS5_IJNS4_1CILi4EEENSA_ILi1EEESC_EEENS1_35KernelTmaWarpSpecializedCooperativeEEENS5_IJNSA_ILi128EEESG_NSA_ILi64EEEEEENS_6half_tENS5_IJSC_llEEESJ_NS5_IJlSC_lEEENS4_8TiledMMAINS4_8MMA_AtomIJNS4_4SM904GMMA26MMA_64x128x16_F32F16F16_SSILNSP_5MajorE1ELSR_0ELNSP_7ScaleInE1ELSS_1EEEEEENS4_6LayoutINS5_IJNSA_ILi2EEESC_SC_EEENS5_IJSC_NSA_ILi0EEESY_EEEEENS5_IJNS4_10UnderscoreES11_S11_EEEEENS4_13SM90_TMA_LOADENS4_14ComposedLayoutINS4_7SwizzleILi3ELi4ELi3EEENS4_18smem_ptr_flag_bitsILi16EEENSV_INS5_IJSH_NSA_ILi8EEEEEENS5_IJSC_SH_EEEEEEEvNS4_8identityENS4_23SM90_TMA_LOAD_MULTICASTENS15_IS17_S19_NSV_INS5_IJS1A_SH_EEENS5_IJSH_SC_EEEEEEEvS1F_EENS_8epilogue10collective6detail29Sm90TmaWarpSpecializedAdapterINS1N_15DefaultEpilogueISJ_SL_SL_NS1M_6thread17LinearCombinationISJ_Li1EffLNS1R_9ScaleType4KindE0ELNS_15FloatRoundStyleE2ESJ_EENS1_15EpilogueDefaultEEEEEvvEEEEvNT_6ParamsE --------------------------
	.section	.nv.shared._ZN7cutlass13device_kernelINS_4gemm6kernel13GemmUniversalIN4cute5tupleIJiiiiEEENS1_10collective13CollectiveMmaINS1_34MainloopSm90TmaGmmaWarpSpecializedILi7ENS5_IJNS4_1CILi4EEENSA_ILi1EEESC_EEENS1_35KernelTmaWarpSpecializedCooperativeEEENS5_IJNSA_ILi128EEESG_NSA_ILi64EEEEEENS_6half_tENS5_IJSC_llEEESJ_NS5_IJlSC_lEEENS4_8TiledMMAINS4_8MMA_AtomIJNS4_4SM904GMMA26MMA_64x128x16_F32F16F16_SSILNSP_5MajorE1ELSR_0ELNSP_7ScaleInE1ELSS_1EEEEEENS4_6LayoutINS5_IJNSA_ILi2EEESC_SC_EEENS5_IJSC_NSA_ILi0EEESY_EEEEENS5_IJNS4_10UnderscoreES11_S11_EEEEENS4_13SM90_TMA_LOADENS4_14ComposedLayoutINS4_7SwizzleILi3ELi4ELi3EEENS4_18smem_ptr_flag_bitsILi16EEENSV_INS5_IJSH_NSA_ILi8EEEEEENS5_IJSC_SH_EEEEEEEvNS4_8identityENS4_23SM90_TMA_LOAD_MULTICASTENS15_IS17_S19_NSV_INS5_IJS1A_SH_EEENS5_IJSH_SC_EEEEEEEvS1F_EENS_8epilogue10collective6detail29Sm90TmaWarpSpecializedAdapterINS1N_15DefaultEpilogueISJ_SL_SL_NS1M_6thread17LinearCombinationISJ_Li1EffLNS1R_9ScaleType4KindE0ELNS_15FloatRoundStyleE2ESJ_EENS1_15EpilogueDefaultEEEEEvvEEEEvNT_6ParamsE,"aw",@nobits
	.sectionflags	@""
	.align	16
	.zero		1024


//--------------------- .nv.shared.reserved.0     --------------------------
	.section	.nv.shared.reserved.0,"aw",@nobits
	.weak		__nv_reservedSMEM_offset_0_alias
	.size		__nv_reservedSMEM_offset_0_alias, 0, 0
	.other		__nv_reservedSMEM_offset_0_alias,@"STO_CUDA_RESERVED_SHARED STV_DEFAULT"
__nv_reservedSMEM_offset_0_alias:
	.zero		0


//--------------------- .nv.global                --------------------------
	.section	.nv.global,"aw",@nobits
.nv.global:
	.type		_ZN40_INTERNAL_9c9b1b70_4_k_cu_c95760ee_224304cute1_E,@object
	.size		_ZN40_INTERNAL_9c9b1b70_4_k_cu_c95760ee_224304cute1_E,(_ZN40_INTERNAL_9c9b1b70_4_k_cu_c95760ee_224304cuda3std3__45__cpo6cbeginE - _ZN40_INTERNAL_9c9b1b70_4_k_cu_c95760ee_224304cute1_E)
_ZN40_INTERNAL_9c9b1b70_4_k_cu_c95760ee_224304cute1_E:
	.zero		1
	.type		_ZN40_INTERNAL_9c9b1b70_4_k_cu_c95760ee_224304cuda3std3__45__cpo6cbeginE,@object
	.size		_ZN40_INTERNAL_9c9b1b70_4_k_cu_c95760ee_224304cuda3std3__45__cpo6cbeginE,(_ZN40_INTERNAL_9c9b1b70_4_k_cu_c95760ee_224304cuda3std3__48in_placeE - _ZN40_INTERNAL_9c9b1b70_4_k_cu_c95760ee_224304cuda3std3__45__cpo6cbeginE)
_ZN40_INTERNAL_9c9b1b70_4_k_cu_c95760ee_224304cuda3std3__45__cpo6cbeginE:
	.zero		1
	.type		_ZN40_INTERNAL_9c9b1b70_4_k_cu_c95760ee_224304cuda3std3__48in_placeE,@object
	.size		_ZN40_INTERNAL_9c9b1b70_4_k_cu_c95760ee_224304cuda3std3__48in_placeE,(_ZN40_INTERNAL_9c9b1b70_4_k_cu_c95760ee_224304cuda3std6ranges3__45__cpo9iter_moveE - _ZN40_INTERNAL_9c9b1b70_4_k_cu_c95760ee_224304cuda3std3__48in_placeE)
_ZN40_INTERNAL_9c9b1b70_4_k_cu_c95760ee_224304cuda3std3__48in_placeE:
	.zero		1
	.type		_ZN40_INTERNAL_9c9b1b70_4_k_cu_c95760ee_224304cuda3std6ranges3__45__cpo9iter_moveE,@object
	.size		_ZN40_INTERNAL_9c9b1b70_4_k_cu_c95760ee_224304cuda3std6ranges3__45__cpo9iter_moveE,(_ZN40_INTERNAL_9c9b1b70_4_k_cu_c95760ee_224304cuda3std3__45__cpo5beginE - _ZN40_INTERNAL_9c9b1b70_4_k_cu_c95760ee_224304cuda3std6ranges3__45__cpo9iter_moveE)
_ZN40_INTERNAL_9c9b1b70_4_k_cu_c95760ee_224304cuda3std6ranges3__45__cpo9iter_moveE:
	.zero		1
	.type		_ZN40_INTERNAL_9c9b1b70_4_k_cu_c95760ee_224304cuda3std3__45__cpo5beginE,@object
	.size		_ZN40_INTERNAL_9c9b1b70_4_k_cu_c95760ee_224304cuda3std3__45__cpo5beginE,(_ZN40_INTERNAL_9c9b1b70_4_k_cu_c95760ee_224304cuda3std3__442_GLOBAL__N__9c9b1b70_4_k_cu_c95760ee_224306ignoreE - _ZN40_INTERNAL_9c9b1b70_4_k_cu_c95760ee_224304cuda3std3__45__cpo5beginE)
_ZN40_INTERNAL_9c9b1b70_4_k_cu_c95760ee_224304cuda3std3__45__cpo5beginE:
	.zero		1
	.type		_ZN40_INTERNAL_9c9b1b70_4_k_cu_c95760ee_224304cuda3std3__442_GLOBAL__N__9c9b1b70_4_k_cu_c95760ee_224306ignoreE,@object
	.size		_ZN40_INTERNAL_9c9b1b70_4_k_cu_c95760ee_224304cuda3std3__442_GLOBAL__N__9c9b1b70_4_k_cu_c95760ee_224306ignoreE,(_ZN40_INTERNAL_9c9b1b70_4_k_cu_c95760ee_224304cute7productE - _ZN40_INTERNAL_9c9b1b70_4_k_cu_c95760ee_224304cuda3std3__442_GLOBAL__N__9c9b1b70_4_k_cu_c95760ee_224306ignoreE)
_ZN40_INTERNAL_9c9b1b70_4_k_cu_c95760ee_224304cuda3std3__442_GLOBAL__N__9c9b1b70_4_k_cu_c95760ee_224306ignoreE:
	.zero		1
	.type		_ZN40_INTERNAL_9c9b1b70_4_k_cu_c95760ee_224304cute7productE,@object
	.size		_ZN40_INTERNAL_9c9b1b70_4_k_cu_c95760ee_224304cute7productE,(_ZN40_INTERNAL_9c9b1b70_4_k_cu_c95760ee_224304cuda3std3__45__cpo3endE - _ZN40_INTERNAL_9c9b1b70_4_k_cu_c95760ee_224304cute7productE)
_ZN40_INTERNAL_9c9b1b70_4_k_cu_c95760ee_224304cute7productE:
	.zero		1
	.type		_ZN40_INTERNAL_9c9b1b70_4_k_cu_c95760ee_224304cuda3std3__45__cpo3endE,@object
	.size		_ZN40_INTERNAL_9c9b1b70_4_k_cu_c95760ee_224304cuda3std3__45__cpo3endE,(_ZN40_INTERNAL_9c9b1b70_4_k_cu_c95760ee_224304cuda3std3__419piecewise_constructE - _ZN40_INTERNAL_9c9b1b70_4_k_cu_c95760ee_224304cuda3std3__45__cpo3endE)
_ZN40_INTERNAL_9c9b1b70_4_k_cu_c95760ee_224304cuda3std3__45__cpo3endE:
	.zero		1
	.type		_ZN40_INTERNAL_9c9b1b70_4_k_cu_c95760ee_224304cuda3std3__419piecewise_constructE,@object
	.size		_ZN40_INTERNAL_9c9b1b70_4_k_cu_c95760ee_224304cuda3std3__419piecewise_constructE,(_ZN40_INTERNAL_9c9b1b70_4_k_cu_c95760ee_224304cuda3std3__45__cpo4cendE - _ZN40_INTERNAL_9c9b1b70_4_k_cu_c95760ee_224304cuda3std3__419piecewise_constructE)
_ZN40_INTERNAL_9c9b1b70_4_k_cu_c95760ee_224304cuda3std3__419piecewise_constructE:
	.zero		1
	.type		_ZN40_INTERNAL_9c9b1b70_4_k_cu_c95760ee_224304cuda3std3__45__cpo4cendE,@object
	.size		_ZN40_INTERNAL_9c9b1b70_4_k_cu_c95760ee_224304cuda3std3__45__cpo4cendE,(_ZN40_INTERNAL_9c9b1b70_4_k_cu_c95760ee_224304cuda3std6ranges3__45__cpo4swapE - _ZN40_INTERNAL_9c9b1b70_4_k_cu_c95760ee_224304cuda3std3__45__cpo4cendE)
_ZN40_INTERNAL_9c9b1b70_4_k_cu_c95760ee_224304cuda3std3__45__cpo4cendE:
	.zero		1
	.type		_ZN40_INTERNAL_9c9b1b70_4_k_cu_c95760ee_224304cuda3std6ranges3__45__cpo4swapE,@object
	.size		_ZN40_INTERNAL_9c9b1b70_4_k_cu_c95760ee_224304cuda3std6ranges3__45__cpo4swapE,(.L_8 - _ZN40_INTERNAL_9c9b1b70_4_k_cu_c95760ee_224304cuda3std6ranges3__45__cpo4swapE)
_ZN40_INTERNAL_9c9b1b70_4_k_cu_c95760ee_224304cuda3std6ranges3__45__cpo4swapE:
	.zero		1
.L_8:


//--------------------- .nv.constant0._ZN7cutlass13device_kernelINS_4gemm6kernel13GemmUniversalIN4cute5tupleIJiiiiEEENS1_10collective13CollectiveMmaINS1_34MainloopSm90TmaGmmaWarpSpecializedILi7ENS5_IJNS4_1CILi4EEENSA_ILi1EEESC_EEENS1_35KernelTmaWarpSpecializedCooperativeEEENS5_IJNSA_ILi128EEESG_NSA_ILi64EEEEEENS_6half_tENS5_IJSC_llEEESJ_NS5_IJlSC_lEEENS4_8TiledMMAINS4_8MMA_AtomIJNS4_4SM904GMMA26MMA_64x128x16_F32F16F16_SSILNSP_5MajorE1ELSR_0ELNSP_7ScaleInE1ELSS_1EEEEEENS4_6LayoutINS5_IJNSA_ILi2EEESC_SC_EEENS5_IJSC_NSA_ILi0EEESY_EEEEENS5_IJNS4_10UnderscoreES11_S11_EEEEENS4_13SM90_TMA_LOADENS4_14ComposedLayoutINS4_7SwizzleILi3ELi4ELi3EEENS4_18smem_ptr_flag_bitsILi16EEENSV_INS5_IJSH_NSA_ILi8EEEEEENS5_IJSC_SH_EEEEEEEvNS4_8identityENS4_23SM90_TMA_LOAD_MULTICASTENS15_IS17_S19_NSV_INS5_IJS1A_SH_EEENS5_IJSH_SC_EEEEEEEvS1F_EENS_8epilogue10collective6detail29Sm90TmaWarpSpecializedAdapterINS1N_15DefaultEpilogueISJ_SL_SL_NS1M_6thread17LinearCombinationISJ_Li1EffLNS1R_9ScaleType4KindE0ELNS_15FloatRoundStyleE2ESJ_EENS1_15EpilogueDefaultEEEEEvvEEEEvNT_6ParamsE --------------------------
	.section	.nv.constant0._ZN7cutlass13device_kernelINS_4gemm6kernel13GemmUniversalIN4cute5tupleIJiiiiEEENS1_10collective13CollectiveMmaINS1_34MainloopSm90TmaGmmaWarpSpecializedILi7ENS5_IJNS4_1CILi4EEENSA_ILi1EEESC_EEENS1_35KernelTmaWarpSpecializedCooperativeEEENS5_IJNSA_ILi128EEESG_NSA_ILi64EEEEEENS_6half_tENS5_IJSC_llEEESJ_NS5_IJlSC_lEEENS4_8TiledMMAINS4_8MMA_AtomIJNS4_4SM904GMMA26MMA_64x128x16_F32F16F16_SSILNSP_5MajorE1ELSR_0ELNSP_7ScaleInE1ELSS_1EEEEEENS4_6LayoutINS5_IJNSA_ILi2EEESC_SC_EEENS5_IJSC_NSA_ILi0EEESY_EEEEENS5_IJNS4_10UnderscoreES11_S11_EEEEENS4_13SM90_TMA_LOADENS4_14ComposedLayoutINS4_7SwizzleILi3ELi4ELi3EEENS4_18smem_ptr_flag_bitsILi16EEENSV_INS5_IJSH_NSA_ILi8EEEEEENS5_IJSC_SH_EEEEEEEvNS4_8identityENS4_23SM90_TMA_LOAD_MULTICASTENS15_IS17_S19_NSV_INS5_IJS1A_SH_EEENS5_IJSH_SC_EEEEEEEvS1F_EENS_8epilogue10collective6detail29Sm90TmaWarpSpecializedAdapterINS1N_15DefaultEpilogueISJ_SL_SL_NS1M_6thread17LinearCombinationISJ_Li1EffLNS1R_9ScaleType4KindE0ELNS_15FloatRoundStyleE2ESJ_EENS1_15EpilogueDefaultEEEEEvvEEEEvNT_6ParamsE,"a",@progbits
	.sectionflags	@""
	.align	4
.nv.constant0._ZN7cutlass13device_kernelINS_4gemm6kernel13GemmUniversalIN4cute5tupleIJiiiiEEENS1_10collective13CollectiveMmaINS1_34MainloopSm90TmaGmmaWarpSpecializedILi7ENS5_IJNS4_1CILi4EEENSA_ILi1EEESC_EEENS1_35KernelTmaWarpSpecializedCooperativeEEENS5_IJNSA_ILi128EEESG_NSA_ILi64EEEEEENS_6half_tENS5_IJSC_llEEESJ_NS5_IJlSC_lEEENS4_8TiledMMAINS4_8MMA_AtomIJNS4_4SM904GMMA26MMA_64x128x16_F32F16F16_SSILNSP_5MajorE1ELSR_0ELNSP_7ScaleInE1ELSS_1EEEEEENS4_6LayoutINS5_IJNSA_ILi2EEESC_SC_EEENS5_IJSC_NSA_ILi0EEESY_EEEEENS5_IJNS4_10UnderscoreES11_S11_EEEEENS4_13SM90_TMA_LOADENS4_14ComposedLayoutINS4_7SwizzleILi3ELi4ELi3EEENS4_18smem_ptr_flag_bitsILi16EEENSV_INS5_IJSH_NSA_ILi8EEEEEENS5_IJSC_SH_EEEEEEEvNS4_8identityENS4_23SM90_TMA_LOAD_MULTICASTENS15_IS17_S19_NSV_INS5_IJS1A_SH_EEENS5_IJSH_SC_EEEEEEEvS1F_EENS_8epilogue10collective6detail29Sm90TmaWarpSpecializedAdapterINS1N_15DefaultEpilogueISJ_SL_SL_NS1M_6thread17LinearCombinationISJ_Li1EffLNS1R_9ScaleType4KindE0ELNS_15FloatRoundStyleE2ESJ_EENS1_15EpilogueDefaultEEEEEvvEEEEvNT_6ParamsE:
	.zero		1664


//--------------------- SYMBOLS --------------------------

	.type		.nv.reservedSmem.offset0,@object
	.size		.nv.reservedSmem.offset0,0x4
	.type		__assertfail,@function
